//
// Generated by NVIDIA NVVM Compiler
//
// Compiler Build ID: CL-36424714
// Cuda compilation tools, release 13.0, V13.0.88
// Based on NVVM 20.0.0
//

.version 9.0
.target sm_100
.address_size 64

	// .globl	_Z16expensive_kernelPfif
.extern .func cudaGraphSetConditional
(
	.param .b64 cudaGraphSetConditional_param_0,
	.param .b32 cudaGraphSetConditional_param_1
)
;

.visible .entry _Z16expensive_kernelPfif(
	.param .u64 .ptr .align 1 _Z16expensive_kernelPfif_param_0,
	.param .u32 _Z16expensive_kernelPfif_param_1,
	.param .f32 _Z16expensive_kernelPfif_param_2
)
{
	.reg .pred 	%p<2>;
	.reg .b32 	%r<6>;
	.reg .b32 	%f<99>;
	.reg .b64 	%rd<5>;

	ld.param.u64 	%rd1, [_Z16expensive_kernelPfif_param_0];
	ld.param.u32 	%r2, [_Z16expensive_kernelPfif_param_1];
	ld.param.f32 	%f1, [_Z16expensive_kernelPfif_param_2];
	mov.u32 	%r3, %ctaid.x;
	mov.u32 	%r4, %ntid.x;
	mov.u32 	%r5, %tid.x;
	mad.lo.s32 	%r1, %r3, %r4, %r5;
	setp.ge.s32 	%p1, %r1, %r2;
	@%p1 bra 	$L__BB0_2;
	cvta.to.global.u64 	%rd2, %rd1;
	mul.wide.s32 	%rd3, %r1, 4;
	add.s64 	%rd4, %rd2, %rd3;
	ld.global.f32 	%f2, [%rd4];
	fma.rn.f32 	%f3, %f2, %f2, %f1;
	sqrt.rn.f32 	%f4, %f3;
	mul.f32 	%f5, %f4, 0f3F7D70A4;
	fma.rn.f32 	%f6, %f5, %f5, %f1;
	sqrt.rn.f32 	%f7, %f6;
	mul.f32 	%f8, %f7, 0f3F7D70A4;
	fma.rn.f32 	%f9, %f8, %f8, %f1;
	sqrt.rn.f32 	%f10, %f9;
	mul.f32 	%f11, %f10, 0f3F7D70A4;
	fma.rn.f32 	%f12, %f11, %f11, %f1;
	sqrt.rn.f32 	%f13, %f12;
	mul.f32 	%f14, %f13, 0f3F7D70A4;
	fma.rn.f32 	%f15, %f14, %f14, %f1;
	sqrt.rn.f32 	%f16, %f15;
	mul.f32 	%f17, %f16, 0f3F7D70A4;
	fma.rn.f32 	%f18, %f17, %f17, %f1;
	sqrt.rn.f32 	%f19, %f18;
	mul.f32 	%f20, %f19, 0f3F7D70A4;
	fma.rn.f32 	%f21, %f20, %f20, %f1;
	sqrt.rn.f32 	%f22, %f21;
	mul.f32 	%f23, %f22, 0f3F7D70A4;
	fma.rn.f32 	%f24, %f23, %f23, %f1;
	sqrt.rn.f32 	%f25, %f24;
	mul.f32 	%f26, %f25, 0f3F7D70A4;
	fma.rn.f32 	%f27, %f26, %f26, %f1;
	sqrt.rn.f32 	%f28, %f27;
	mul.f32 	%f29, %f28, 0f3F7D70A4;
	fma.rn.f32 	%f30, %f29, %f29, %f1;
	sqrt.rn.f32 	%f31, %f30;
	mul.f32 	%f32, %f31, 0f3F7D70A4;
	fma.rn.f32 	%f33, %f32, %f32, %f1;
	sqrt.rn.f32 	%f34, %f33;
	mul.f32 	%f35, %f34, 0f3F7D70A4;
	fma.rn.f32 	%f36, %f35, %f35, %f1;
	sqrt.rn.f32 	%f37, %f36;
	mul.f32 	%f38, %f37, 0f3F7D70A4;
	fma.rn.f32 	%f39, %f38, %f38, %f1;
	sqrt.rn.f32 	%f40, %f39;
	mul.f32 	%f41, %f40, 0f3F7D70A4;
	fma.rn.f32 	%f42, %f41, %f41, %f1;
	sqrt.rn.f32 	%f43, %f42;
	mul.f32 	%f44, %f43, 0f3F7D70A4;
	fma.rn.f32 	%f45, %f44, %f44, %f1;
	sqrt.rn.f32 	%f46, %f45;
	mul.f32 	%f47, %f46, 0f3F7D70A4;
	fma.rn.f32 	%f48, %f47, %f47, %f1;
	sqrt.rn.f32 	%f49, %f48;
	mul.f32 	%f50, %f49, 0f3F7D70A4;
	fma.rn.f32 	%f51, %f50, %f50, %f1;
	sqrt.rn.f32 	%f52, %f51;
	mul.f32 	%f53, %f52, 0f3F7D70A4;
	fma.rn.f32 	%f54, %f53, %f53, %f1;
	sqrt.rn.f32 	%f55, %f54;
	mul.f32 	%f56, %f55, 0f3F7D70A4;
	fma.rn.f32 	%f57, %f56, %f56, %f1;
	sqrt.rn.f32 	%f58, %f57;
	mul.f32 	%f59, %f58, 0f3F7D70A4;
	fma.rn.f32 	%f60, %f59, %f59, %f1;
	sqrt.rn.f32 	%f61, %f60;
	mul.f32 	%f62, %f61, 0f3F7D70A4;
	fma.rn.f32 	%f63, %f62, %f62, %f1;
	sqrt.rn.f32 	%f64, %f63;
	mul.f32 	%f65, %f64, 0f3F7D70A4;
	fma.rn.f32 	%f66, %f65, %f65, %f1;
	sqrt.rn.f32 	%f67, %f66;
	mul.f32 	%f68, %f67, 0f3F7D70A4;
	fma.rn.f32 	%f69, %f68, %f68, %f1;
	sqrt.rn.f32 	%f70, %f69;
	mul.f32 	%f71, %f70, 0f3F7D70A4;
	fma.rn.f32 	%f72, %f71, %f71, %f1;
	sqrt.rn.f32 	%f73, %f72;
	mul.f32 	%f74, %f73, 0f3F7D70A4;
	fma.rn.f32 	%f75, %f74, %f74, %f1;
	sqrt.rn.f32 	%f76, %f75;
	mul.f32 	%f77, %f76, 0f3F7D70A4;
	fma.rn.f32 	%f78, %f77, %f77, %f1;
	sqrt.rn.f32 	%f79, %f78;
	mul.f32 	%f80, %f79, 0f3F7D70A4;
	fma.rn.f32 	%f81, %f80, %f80, %f1;
	sqrt.rn.f32 	%f82, %f81;
	mul.f32 	%f83, %f82, 0f3F7D70A4;
	fma.rn.f32 	%f84, %f83, %f83, %f1;
	sqrt.rn.f32 	%f85, %f84;
	mul.f32 	%f86, %f85, 0f3F7D70A4;
	fma.rn.f32 	%f87, %f86, %f86, %f1;
	sqrt.rn.f32 	%f88, %f87;
	mul.f32 	%f89, %f88, 0f3F7D70A4;
	fma.rn.f32 	%f90, %f89, %f89, %f1;
	sqrt.rn.f32 	%f91, %f90;
	mul.f32 	%f92, %f91, 0f3F7D70A4;
	fma.rn.f32 	%f93, %f92, %f92, %f1;
	sqrt.rn.f32 	%f94, %f93;
	mul.f32 	%f95, %f94, 0f3F7D70A4;
	fma.rn.f32 	%f96, %f95, %f95, %f1;
	sqrt.rn.f32 	%f97, %f96;
	mul.f32 	%f98, %f97, 0f3F7D70A4;
	st.global.f32 	[%rd4], %f98;
$L__BB0_2:
	ret;

}
	// .globl	_Z12cheap_kernelPfif
.visible .entry _Z12cheap_kernelPfif(
	.param .u64 .ptr .align 1 _Z12cheap_kernelPfif_param_0,
	.param .u32 _Z12cheap_kernelPfif_param_1,
	.param .f32 _Z12cheap_kernelPfif_param_2
)
{
	.reg .pred 	%p<2>;
	.reg .b32 	%r<6>;
	.reg .b32 	%f<4>;
	.reg .b64 	%rd<5>;

	ld.param.u64 	%rd1, [_Z12cheap_kernelPfif_param_0];
	ld.param.u32 	%r2, [_Z12cheap_kernelPfif_param_1];
	ld.param.f32 	%f1, [_Z12cheap_kernelPfif_param_2];
	mov.u32 	%r3, %ctaid.x;
	mov.u32 	%r4, %ntid.x;
	mov.u32 	%r5, %tid.x;
	mad.lo.s32 	%r1, %r3, %r4, %r5;
	setp.ge.s32 	%p1, %r1, %r2;
	@%p1 bra 	$L__BB1_2;
	cvta.to.global.u64 	%rd2, %rd1;
	mul.wide.s32 	%rd3, %r1, 4;
	add.s64 	%rd4, %rd2, %rd3;
	ld.global.f32 	%f2, [%rd4];
	mul.f32 	%f3, %f1, %f2;
	st.global.f32 	[%rd4], %f3;
$L__BB1_2:
	ret;

}
	// .globl	_Z20set_condition_kernelyPfif
.visible .entry _Z20set_condition_kernelyPfif(
	.param .u64 _Z20set_condition_kernelyPfif_param_0,
	.param .u64 .ptr .align 1 _Z20set_condition_kernelyPfif_param_1,
	.param .u32 _Z20set_condition_kernelyPfif_param_2,
	.param .f32 _Z20set_condition_kernelyPfif_param_3
)
{
	.reg .pred 	%p<12>;
	.reg .b16 	%rs<4>;
	.reg .b32 	%r<29>;
	.reg .b32 	%f<86>;
	.reg .b64 	%rd<17>;

	ld.param.u64 	%rd8, [_Z20set_condition_kernelyPfif_param_0];
	ld.param.u64 	%rd9, [_Z20set_condition_kernelyPfif_param_1];
	ld.param.u32 	%r17, [_Z20set_condition_kernelyPfif_param_2];
	ld.param.f32 	%f14, [_Z20set_condition_kernelyPfif_param_3];
	cvta.to.global.u64 	%rd1, %rd9;
	mov.u32 	%r18, %tid.x;
	mov.u32 	%r19, %ctaid.x;
	or.b32  	%r20, %r18, %r19;
	setp.ne.s32 	%p1, %r20, 0;
	@%p1 bra 	$L__BB2_15;
	min.s32 	%r1, %r17, 1024;
	setp.lt.s32 	%p2, %r17, 1;
	mov.f32 	%f85, 0f00000000;
	@%p2 bra 	$L__BB2_14;
	and.b32  	%r2, %r1, 15;
	setp.lt.u32 	%p3, %r17, 16;
	mov.f32 	%f85, 0f00000000;
	mov.b32 	%r26, 0;
	@%p3 bra 	$L__BB2_5;
	and.b32  	%r26, %r1, 2032;
	cvt.u16.u32 	%rs1, %r1;
	shr.u16 	%rs2, %rs1, 4;
	and.b16  	%rs3, %rs2, 127;
	mul.wide.u16 	%r22, %rs3, 16;
	neg.s32 	%r24, %r22;
	add.s64 	%rd15, %rd1, 32;
	mov.f32 	%f85, 0f00000000;
$L__BB2_4:
	.pragma "nounroll";
	ld.global.f32 	%f19, [%rd15+-32];
	add.f32 	%f20, %f85, %f19;
	ld.global.f32 	%f21, [%rd15+-28];
	add.f32 	%f22, %f20, %f21;
	ld.global.f32 	%f23, [%rd15+-24];
	add.f32 	%f24, %f22, %f23;
	ld.global.f32 	%f25, [%rd15+-20];
	add.f32 	%f26, %f24, %f25;
	ld.global.f32 	%f27, [%rd15+-16];
	add.f32 	%f28, %f26, %f27;
	ld.global.f32 	%f29, [%rd15+-12];
	add.f32 	%f30, %f28, %f29;
	ld.global.f32 	%f31, [%rd15+-8];
	add.f32 	%f32, %f30, %f31;
	ld.global.f32 	%f33, [%rd15+-4];
	add.f32 	%f34, %f32, %f33;
	ld.global.f32 	%f35, [%rd15];
	add.f32 	%f36, %f34, %f35;
	ld.global.f32 	%f37, [%rd15+4];
	add.f32 	%f38, %f36, %f37;
	ld.global.f32 	%f39, [%rd15+8];
	add.f32 	%f40, %f38, %f39;
	ld.global.f32 	%f41, [%rd15+12];
	add.f32 	%f42, %f40, %f41;
	ld.global.f32 	%f43, [%rd15+16];
	add.f32 	%f44, %f42, %f43;
	ld.global.f32 	%f45, [%rd15+20];
	add.f32 	%f46, %f44, %f45;
	ld.global.f32 	%f47, [%rd15+24];
	add.f32 	%f48, %f46, %f47;
	ld.global.f32 	%f49, [%rd15+28];
	add.f32 	%f85, %f48, %f49;
	add.s32 	%r24, %r24, 16;
	add.s64 	%rd15, %rd15, 64;
	setp.ne.s32 	%p4, %r24, 0;
	@%p4 bra 	$L__BB2_4;
$L__BB2_5:
	setp.eq.s32 	%p5, %r2, 0;
	@%p5 bra 	$L__BB2_14;
	and.b32  	%r8, %r1, 7;
	setp.lt.u32 	%p6, %r2, 8;
	@%p6 bra 	$L__BB2_8;
	mul.wide.u32 	%rd10, %r26, 4;
	add.s64 	%rd11, %rd1, %rd10;
	ld.global.f32 	%f51, [%rd11];
	add.f32 	%f52, %f85, %f51;
	ld.global.f32 	%f53, [%rd11+4];
	add.f32 	%f54, %f52, %f53;
	ld.global.f32 	%f55, [%rd11+8];
	add.f32 	%f56, %f54, %f55;
	ld.global.f32 	%f57, [%rd11+12];
	add.f32 	%f58, %f56, %f57;
	ld.global.f32 	%f59, [%rd11+16];
	add.f32 	%f60, %f58, %f59;
	ld.global.f32 	%f61, [%rd11+20];
	add.f32 	%f62, %f60, %f61;
	ld.global.f32 	%f63, [%rd11+24];
	add.f32 	%f64, %f62, %f63;
	ld.global.f32 	%f65, [%rd11+28];
	add.f32 	%f85, %f64, %f65;
	add.s32 	%r26, %r26, 8;
$L__BB2_8:
	setp.eq.s32 	%p7, %r8, 0;
	@%p7 bra 	$L__BB2_14;
	and.b32  	%r11, %r1, 3;
	setp.lt.u32 	%p8, %r8, 4;
	@%p8 bra 	$L__BB2_11;
	mul.wide.u32 	%rd12, %r26, 4;
	add.s64 	%rd13, %rd1, %rd12;
	ld.global.f32 	%f67, [%rd13];
	add.f32 	%f68, %f85, %f67;
	ld.global.f32 	%f69, [%rd13+4];
	add.f32 	%f70, %f68, %f69;
	ld.global.f32 	%f71, [%rd13+8];
	add.f32 	%f72, %f70, %f71;
	ld.global.f32 	%f73, [%rd13+12];
	add.f32 	%f85, %f72, %f73;
	add.s32 	%r26, %r26, 4;
$L__BB2_11:
	setp.eq.s32 	%p9, %r11, 0;
	@%p9 bra 	$L__BB2_14;
	mul.wide.u32 	%rd14, %r26, 4;
	add.s64 	%rd16, %rd1, %rd14;
	neg.s32 	%r28, %r11;
$L__BB2_13:
	.pragma "nounroll";
	ld.global.f32 	%f74, [%rd16];
	add.f32 	%f85, %f85, %f74;
	add.s64 	%rd16, %rd16, 4;
	add.s32 	%r28, %r28, 1;
	setp.ne.s32 	%p10, %r28, 0;
	@%p10 bra 	$L__BB2_13;
$L__BB2_14:
	cvt.rn.f32.s32 	%f75, %r1;
	div.rn.f32 	%f76, %f85, %f75;
	setp.gt.f32 	%p11, %f76, %f14;
	selp.u32 	%r23, 1, 0, %p11;
	{ // callseq 0, 0
	.param .b64 param0;
	st.param.b64 	[param0], %rd8;
	.param .b32 param1;
	st.param.b32 	[param1], %r23;
	call.uni 
	cudaGraphSetConditional, 
	(
	param0, 
	param1
	);
	} // callseq 0
$L__BB2_15:
	ret;

}
	// .globl	_Z31set_condition_from_value_kernelyPi
.visible .entry _Z31set_condition_from_value_kernelyPi(
	.param .u64 _Z31set_condition_from_value_kernelyPi_param_0,
	.param .u64 .ptr .align 1 _Z31set_condition_from_value_kernelyPi_param_1
)
{
	.reg .pred 	%p<2>;
	.reg .b32 	%r<5>;
	.reg .b64 	%rd<4>;

	ld.param.u64 	%rd1, [_Z31set_condition_from_value_kernelyPi_param_0];
	ld.param.u64 	%rd2, [_Z31set_condition_from_value_kernelyPi_param_1];
	mov.u32 	%r1, %tid.x;
	mov.u32 	%r2, %ctaid.x;
	or.b32  	%r3, %r1, %r2;
	setp.ne.s32 	%p1, %r3, 0;
	@%p1 bra 	$L__BB3_2;
	cvta.to.global.u64 	%rd3, %rd2;
	ld.global.u32 	%r4, [%rd3];
	{ // callseq 1, 0
	.param .b64 param0;
	st.param.b64 	[param0], %rd1;
	.param .b32 param1;
	st.param.b32 	[param1], %r4;
	call.uni 
	cudaGraphSetConditional, 
	(
	param0, 
	param1
	);
	} // callseq 1
$L__BB3_2:
	ret;

}


// ===== COMPILED SASS (sm_100) =====

	.target	sm_100

	.elftype	@"ET_EXEC"


//--------------------- .note.nv.tkinfo           --------------------------
	.section	.note.nv.tkinfo,"",@"SHT_NOTE"
	.sectionflags	@"SHF_NOTE_NV_TKINFO"
	.tkinfo
        /*0018*/ 	.word	0x00000002
        /*0030*/ 	.string	""
        /*0030*/ 	.string	"ptxas"
        /*0030*/ 	.string	"Cuda compilation tools, release 13.0, V13.0.88"
        /*0030*/ 	.string	"Build cuda_13.0.r13.0/compiler.36424714_0"
        /*0030*/ 	.string	"-arch sm_100 -m 64 "



//--------------------- .note.nv.cuinfo           --------------------------
	.section	.note.nv.cuinfo,"",@"SHT_NOTE"
	.sectionflags	@"SHF_NOTE_NV_CUINFO"
        /*0018*/ 	.short	0x0002
        /*001a*/ 	.short	0x0064
        /*001c*/ 	.short	0x0082
	.zero		2


//--------------------- .nv.info                  --------------------------
	.section	.nv.info,"",@"SHT_CUDA_INFO"
	.align	4


	//----- nvinfo : EIATTR_REGCOUNT
	.align		4
        /*0000*/ 	.byte	0x04, 0x2f
        /*0002*/ 	.short	(.L_1 - .L_0)
	.align		4
.L_0:
        /*0004*/ 	.word	index@(_Z16expensive_kernelPfif)
        /*0008*/ 	.word	0x0000000c


	//----- nvinfo : EIATTR_FRAME_SIZE
	.align		4
.L_1:
        /*000c*/ 	.byte	0x04, 0x11
        /*000e*/ 	.short	(.L_3 - .L_2)
	.align		4
.L_2:
        /*0010*/ 	.word	index@($__internal_1_$__cuda_sm20_sqrt_rn_f32_slowpath)
        /*0014*/ 	.word	0x00000000


	//----- nvinfo : EIATTR_FRAME_SIZE
	.align		4
.L_3:
        /*0018*/ 	.byte	0x04, 0x11
        /*001a*/ 	.short	(.L_5 - .L_4)
	.align		4
.L_4:
        /*001c*/ 	.word	index@(_Z16expensive_kernelPfif)
        /*0020*/ 	.word	0x00000000


	//----- nvinfo : EIATTR_REGCOUNT
	.align		4
.L_5:
        /*0024*/ 	.byte	0x04, 0x2f
        /*0026*/ 	.short	(.L_7 - .L_6)
	.align		4
.L_6:
        /*0028*/ 	.word	index@(_Z12cheap_kernelPfif)
        /*002c*/ 	.word	0x00000008


	//----- nvinfo : EIATTR_FRAME_SIZE
	.align		4
.L_7:
        /*0030*/ 	.byte	0x04, 0x11
        /*0032*/ 	.short	(.L_9 - .L_8)
	.align		4
.L_8:
        /*0034*/ 	.word	index@(_Z12cheap_kernelPfif)
        /*0038*/ 	.word	0x00000000


	//----- nvinfo : EIATTR_REGCOUNT
	.align		4
.L_9:
        /*003c*/ 	.byte	0x04, 0x2f
        /*003e*/ 	.short	(.L_11 - .L_10)
	.align		4
.L_10:
        /*0040*/ 	.word	index@(_Z20set_condition_kernelyPfif)
        /*0044*/ 	.word	0x0000001f


	//----- nvinfo : EIATTR_FRAME_SIZE
	.align		4
.L_11:
        /*0048*/ 	.byte	0x04, 0x11
        /*004a*/ 	.short	(.L_13 - .L_12)
	.align		4
.L_12:
        /*004c*/ 	.word	index@($__internal_0_$__cuda_sm3x_div_rn_noftz_f32_slowpath)
        /*0050*/ 	.word	0x00000000


	//----- nvinfo : EIATTR_FRAME_SIZE
	.align		4
.L_13:
        /*0054*/ 	.byte	0x04, 0x11
        /*0056*/ 	.short	(.L_15 - .L_14)
	.align		4
.L_14:
        /*0058*/ 	.word	index@(_Z20set_condition_kernelyPfif)
        /*005c*/ 	.word	0x00000000


	//----- nvinfo : EIATTR_REGCOUNT
	.align		4
.L_15:
        /*0060*/ 	.byte	0x04, 0x2f
        /*0062*/ 	.short	(.L_17 - .L_16)
	.align		4
.L_16:
        /*0064*/ 	.word	index@(_Z31set_condition_from_value_kernelyPi)
        /*0068*/ 	.word	0x00000018


	//----- nvinfo : EIATTR_FRAME_SIZE
	.align		4
.L_17:
        /*006c*/ 	.byte	0x04, 0x11
        /*006e*/ 	.short	(.L_19 - .L_18)
	.align		4
.L_18:
        /*0070*/ 	.word	index@(_Z31set_condition_from_value_kernelyPi)
        /*0074*/ 	.word	0x00000000


	//----- nvinfo : EIATTR_MIN_STACK_SIZE
	.align		4
.L_19:
        /*0078*/ 	.byte	0x04, 0x12
        /*007a*/ 	.short	(.L_21 - .L_20)
	.align		4
.L_20:
        /*007c*/ 	.word	index@(_Z31set_condition_from_value_kernelyPi)
        /*0080*/ 	.word	0x00000000


	//----- nvinfo : EIATTR_MIN_STACK_SIZE
	.align		4
.L_21:
        /*0084*/ 	.byte	0x04, 0x12
        /*0086*/ 	.short	(.L_23 - .L_22)
	.align		4
.L_22:
        /*0088*/ 	.word	index@(_Z20set_condition_kernelyPfif)
        /*008c*/ 	.word	0x00000000


	//----- nvinfo : EIATTR_MIN_STACK_SIZE
	.align		4
.L_23:
        /*0090*/ 	.byte	0x04, 0x12
        /*0092*/ 	.short	(.L_25 - .L_24)
	.align		4
.L_24:
        /*0094*/ 	.word	index@(_Z12cheap_kernelPfif)
        /*0098*/ 	.word	0x00000000


	//----- nvinfo : EIATTR_MIN_STACK_SIZE
	.align		4
.L_25:
        /*009c*/ 	.byte	0x04, 0x12
        /*009e*/ 	.short	(.L_27 - .L_26)
	.align		4
.L_26:
        /*00a0*/ 	.word	index@(_Z16expensive_kernelPfif)
        /*00a4*/ 	.word	0x00000000
.L_27:


//--------------------- .nv.compat                --------------------------
	.section	.nv.compat,"",@"SHT_CUDA_COMPAT_INFO"
	.align	4
        /*0000*/ 	.byte	0x02, 0x09, 0x00, 0x00, 0x02, 0x02, 0x01, 0x00, 0x02, 0x05, 0x05, 0x00, 0x03, 0x07, 0x01, 0x01
        /*0010*/ 	.byte	0x02, 0x03, 0x00, 0x00, 0x02, 0x06, 0x01, 0x00, 0x04, 0x0b, 0x08, 0x00, 0x01, 0x00, 0x00, 0x00
        /*0020*/ 	.byte	0x00, 0x00, 0x00, 0x00


//--------------------- .nv.info._Z31set_condition_from_value_kernelyPi --------------------------
	.section	.nv.info._Z31set_condition_from_value_kernelyPi,"",@"SHT_CUDA_INFO"
	.sectionflags	@""
	.align	4


	//----- nvinfo : EIATTR_CUDA_API_VERSION
	.align		4
        /*0000*/ 	.byte	0x04, 0x37
        /*0002*/ 	.short	(.L_29 - .L_28)
.L_28:
        /*0004*/ 	.word	0x00000082


	//----- nvinfo : EIATTR_KPARAM_INFO
	.align		4
.L_29:
        /*0008*/ 	.byte	0x04, 0x17
        /*000a*/ 	.short	(.L_31 - .L_30)
.L_30:
        /*000c*/ 	.word	0x00000000
        /*0010*/ 	.short	0x0001
        /*0012*/ 	.short	0x0008
        /*0014*/ 	.byte	0x00, 0xf5, 0x21, 0x00


	//----- nvinfo : EIATTR_KPARAM_INFO
	.align		4
.L_31:
        /*0018*/ 	.byte	0x04, 0x17
        /*001a*/ 	.short	(.L_33 - .L_32)
.L_32:
        /*001c*/ 	.word	0x00000000
        /*0020*/ 	.short	0x0000
        /*0022*/ 	.short	0x0000
        /*0024*/ 	.byte	0x00, 0xf0, 0x21, 0x00


	//----- nvinfo : EIATTR_SPARSE_MMA_MASK
	.align		4
.L_33:
        /*0028*/ 	.byte	0x03, 0x50
        /*002a*/ 	.short	0x0000


	//----- nvinfo : EIATTR_MAXREG_COUNT
	.align		4
        /*002c*/ 	.byte	0x03, 0x1b
        /*002e*/ 	.short	0x00ff


	//----- nvinfo : EIATTR_EXTERNS
	.align		4
        /*0030*/ 	.byte	0x04, 0x0f
        /*0032*/ 	.short	(.L_35 - .L_34)


	//   ....[0]....
	.align		4
.L_34:
        /*0034*/ 	.word	index@(cudaGraphSetConditional)


	//----- nvinfo : EIATTR_MERCURY_ISA_VERSION
	.align		4
.L_35:
        /*0038*/ 	.byte	0x03, 0x5f
        /*003a*/ 	.short	0x0101


	//----- nvinfo : EIATTR_VRC_CTA_INIT_COUNT
	.align		4
        /*003c*/ 	.byte	0x02, 0x4a
	.zero		1
	.zero		1


	//----- nvinfo : EIATTR_SYSCALL_OFFSETS
	.align		4
        /*0040*/ 	.byte	0x04, 0x46
        /*0042*/ 	.short	(.L_37 - .L_36)


	//   ....[0]....
.L_36:
        /*0044*/ 	.word	0x000000e0


	//----- nvinfo : EIATTR_EXIT_INSTR_OFFSETS
	.align		4
.L_37:
        /*0048*/ 	.byte	0x04, 0x1c
        /*004a*/ 	.short	(.L_39 - .L_38)


	//   ....[0]....
.L_38:
        /*004c*/ 	.word	0x00000040


	//   ....[1]....
        /*0050*/ 	.word	0x000000f0


	//----- nvinfo : EIATTR_CRS_STACK_SIZE
	.align		4
.L_39:
        /*0054*/ 	.byte	0x04, 0x1e
        /*0056*/ 	.short	(.L_41 - .L_40)
.L_40:
        /*0058*/ 	.word	0x00000000


	//----- nvinfo : EIATTR_CBANK_PARAM_SIZE
	.align		4
.L_41:
        /*005c*/ 	.byte	0x03, 0x19
        /*005e*/ 	.short	0x0010


	//----- nvinfo : EIATTR_PARAM_CBANK
	.align		4
        /*0060*/ 	.byte	0x04, 0x0a
        /*0062*/ 	.short	(.L_43 - .L_42)
	.align		4
.L_42:
        /*0064*/ 	.word	index@(.nv.constant0._Z31set_condition_from_value_kernelyPi)
        /*0068*/ 	.short	0x0380
        /*006a*/ 	.short	0x0010


	//----- nvinfo : EIATTR_SW_WAR
	.align		4
.L_43:
        /*006c*/ 	.byte	0x04, 0x36
        /*006e*/ 	.short	(.L_45 - .L_44)
.L_44:
        /*0070*/ 	.word	0x00000008
.L_45:


//--------------------- .nv.info._Z20set_condition_kernelyPfif --------------------------
	.section	.nv.info._Z20set_condition_kernelyPfif,"",@"SHT_CUDA_INFO"
	.sectionflags	@""
	.align	4


	//----- nvinfo : EIATTR_CUDA_API_VERSION
	.align		4
        /*0000*/ 	.byte	0x04, 0x37
        /*0002*/ 	.short	(.L_47 - .L_46)
.L_46:
        /*0004*/ 	.word	0x00000082


	//----- nvinfo : EIATTR_KPARAM_INFO
	.align		4
.L_47:
        /*0008*/ 	.byte	0x04, 0x17
        /*000a*/ 	.short	(.L_49 - .L_48)
.L_48:
        /*000c*/ 	.word	0x00000000
        /*0010*/ 	.short	0x0003
        /*0012*/ 	.short	0x0014
        /*0014*/ 	.byte	0x00, 0xf0, 0x11, 0x00


	//----- nvinfo : EIATTR_KPARAM_INFO
	.align		4
.L_49:
        /*0018*/ 	.byte	0x04, 0x17
        /*001a*/ 	.short	(.L_51 - .L_50)
.L_50:
        /*001c*/ 	.word	0x00000000
        /*0020*/ 	.short	0x0002
        /*0022*/ 	.short	0x0010
        /*0024*/ 	.byte	0x00, 0xf0, 0x11, 0x00


	//----- nvinfo : EIATTR_KPARAM_INFO
	.align		4
.L_51:
        /*0028*/ 	.byte	0x04, 0x17
        /*002a*/ 	.short	(.L_53 - .L_52)
.L_52:
        /*002c*/ 	.word	0x00000000
        /*0030*/ 	.short	0x0001
        /*0032*/ 	.short	0x0008
        /*0034*/ 	.byte	0x00, 0xf5, 0x21, 0x00


	//----- nvinfo : EIATTR_KPARAM_INFO
	.align		4
.L_53:
        /*0038*/ 	.byte	0x04, 0x17
        /*003a*/ 	.short	(.L_55 - .L_54)
.L_54:
        /*003c*/ 	.word	0x00000000
        /*0040*/ 	.short	0x0000
        /*0042*/ 	.short	0x0000
        /*0044*/ 	.byte	0x00, 0xf0, 0x21, 0x00


	//----- nvinfo : EIATTR_SPARSE_MMA_MASK
	.align		4
.L_55:
        /*0048*/ 	.byte	0x03, 0x50
        /*004a*/ 	.short	0x0000


	//----- nvinfo : EIATTR_MAXREG_COUNT
	.align		4
        /*004c*/ 	.byte	0x03, 0x1b
        /*004e*/ 	.short	0x00ff


	//----- nvinfo : EIATTR_EXTERNS
	.align		4
        /*0050*/ 	.byte	0x04, 0x0f
        /*0052*/ 	.short	(.L_57 - .L_56)


	//   ....[0]....
	.align		4
.L_56:
        /*0054*/ 	.word	index@(cudaGraphSetConditional)


	//----- nvinfo : EIATTR_MERCURY_ISA_VERSION
	.align		4
.L_57:
        /*0058*/ 	.byte	0x03, 0x5f
        /*005a*/ 	.short	0x0101


	//----- nvinfo : EIATTR_VRC_CTA_INIT_COUNT
	.align		4
        /*005c*/ 	.byte	0x02, 0x4a
	.zero		1
	.zero		1


	//----- nvinfo : EIATTR_SYSCALL_OFFSETS
	.align		4
        /*0060*/ 	.byte	0x04, 0x46
        /*0062*/ 	.short	(.L_59 - .L_58)


	//   ....[0]....
.L_58:
        /*0064*/ 	.word	0x000008c0


	//----- nvinfo : EIATTR_EXIT_INSTR_OFFSETS
	.align		4
.L_59:
        /*0068*/ 	.byte	0x04, 0x1c
        /*006a*/ 	.short	(.L_61 - .L_60)


	//   ....[0]....
.L_60:
        /*006c*/ 	.word	0x00000040


	//   ....[1]....
        /*0070*/ 	.word	0x000008d0


	//----- nvinfo : EIATTR_CRS_STACK_SIZE
	.align		4
.L_61:
        /*0074*/ 	.byte	0x04, 0x1e
        /*0076*/ 	.short	(.L_63 - .L_62)
.L_62:
        /*0078*/ 	.word	0x00000000


	//----- nvinfo : EIATTR_CBANK_PARAM_SIZE
	.align		4
.L_63:
        /*007c*/ 	.byte	0x03, 0x19
        /*007e*/ 	.short	0x0018


	//----- nvinfo : EIATTR_PARAM_CBANK
	.align		4
        /*0080*/ 	.byte	0x04, 0x0a
        /*0082*/ 	.short	(.L_65 - .L_64)
	.align		4
.L_64:
        /*0084*/ 	.word	index@(.nv.constant0._Z20set_condition_kernelyPfif)
        /*0088*/ 	.short	0x0380
        /*008a*/ 	.short	0x0018


	//----- nvinfo : EIATTR_SW_WAR
	.align		4
.L_65:
        /*008c*/ 	.byte	0x04, 0x36
        /*008e*/ 	.short	(.L_67 - .L_66)
.L_66:
        /*0090*/ 	.word	0x00000008
.L_67:


//--------------------- .nv.info._Z12cheap_kernelPfif --------------------------
	.section	.nv.info._Z12cheap_kernelPfif,"",@"SHT_CUDA_INFO"
	.sectionflags	@""
	.align	4


	//----- nvinfo : EIATTR_CUDA_API_VERSION
	.align		4
        /*0000*/ 	.byte	0x04, 0x37
        /*0002*/ 	.short	(.L_69 - .L_68)
.L_68:
        /*0004*/ 	.word	0x00000082


	//----- nvinfo : EIATTR_KPARAM_INFO
	.align		4
.L_69:
        /*0008*/ 	.byte	0x04, 0x17
        /*000a*/ 	.short	(.L_71 - .L_70)
.L_70:
        /*000c*/ 	.word	0x00000000
        /*0010*/ 	.short	0x0002
        /*0012*/ 	.short	0x000c
        /*0014*/ 	.byte	0x00, 0xf0, 0x11, 0x00


	//----- nvinfo : EIATTR_KPARAM_INFO
	.align		4
.L_71:
        /*0018*/ 	.byte	0x04, 0x17
        /*001a*/ 	.short	(.L_73 - .L_72)
.L_72:
        /*001c*/ 	.word	0x00000000
        /*0020*/ 	.short	0x0001
        /*0022*/ 	.short	0x0008
        /*0024*/ 	.byte	0x00, 0xf0, 0x11, 0x00


	//----- nvinfo : EIATTR_KPARAM_INFO
	.align		4
.L_73:
        /*0028*/ 	.byte	0x04, 0x17
        /*002a*/ 	.short	(.L_75 - .L_74)
.L_74:
        /*002c*/ 	.word	0x00000000
        /*0030*/ 	.short	0x0000
        /*0032*/ 	.short	0x0000
        /*0034*/ 	.byte	0x00, 0xf5, 0x21, 0x00


	//----- nvinfo : EIATTR_SPARSE_MMA_MASK
	.align		4
.L_75:
        /*0038*/ 	.byte	0x03, 0x50
        /*003a*/ 	.short	0x0000


	//----- nvinfo : EIATTR_MAXREG_COUNT
	.align		4
        /*003c*/ 	.byte	0x03, 0x1b
        /*003e*/ 	.short	0x00ff


	//----- nvinfo : EIATTR_MERCURY_ISA_VERSION
	.align		4
        /*0040*/ 	.byte	0x03, 0x5f
        /*0042*/ 	.short	0x0101


	//----- nvinfo : EIATTR_VRC_CTA_INIT_COUNT
	.align		4
        /*0044*/ 	.byte	0x02, 0x4a
	.zero		1
	.zero		1


	//----- nvinfo : EIATTR_EXIT_INSTR_OFFSETS
	.align		4
        /*0048*/ 	.byte	0x04, 0x1c
        /*004a*/ 	.short	(.L_77 - .L_76)


	//   ....[0]....
.L_76:
        /*004c*/ 	.word	0x00000070


	//   ....[1]....
        /*0050*/ 	.word	0x000000f0


	//----- nvinfo : EIATTR_CBANK_PARAM_SIZE
	.align		4
.L_77:
        /*0054*/ 	.byte	0x03, 0x19
        /*0056*/ 	.short	0x0010


	//----- nvinfo : EIATTR_PARAM_CBANK
	.align		4
        /*0058*/ 	.byte	0x04, 0x0a
        /*005a*/ 	.short	(.L_79 - .L_78)
	.align		4
.L_78:
        /*005c*/ 	.word	index@(.nv.constant0._Z12cheap_kernelPfif)
        /*0060*/ 	.short	0x0380
        /*0062*/ 	.short	0x0010


	//----- nvinfo : EIATTR_SW_WAR
	.align		4
.L_79:
        /*0064*/ 	.byte	0x04, 0x36
        /*0066*/ 	.short	(.L_81 - .L_80)
.L_80:
        /*0068*/ 	.word	0x00000008
.L_81:


//--------------------- .nv.info._Z16expensive_kernelPfif --------------------------
	.section	.nv.info._Z16expensive_kernelPfif,"",@"SHT_CUDA_INFO"
	.sectionflags	@""
	.align	4


	//----- nvinfo : EIATTR_CUDA_API_VERSION
	.align		4
        /*0000*/ 	.byte	0x04, 0x37
        /*0002*/ 	.short	(.L_83 - .L_82)
.L_82:
        /*0004*/ 	.word	0x00000082


	//----- nvinfo : EIATTR_KPARAM_INFO
	.align		4
.L_83:
        /*0008*/ 	.byte	0x04, 0x17
        /*000a*/ 	.short	(.L_85 - .L_84)
.L_84:
        /*000c*/ 	.word	0x00000000
        /*0010*/ 	.short	0x0002
        /*0012*/ 	.short	0x000c
        /*0014*/ 	.byte	0x00, 0xf0, 0x11, 0x00


	//----- nvinfo : EIATTR_KPARAM_INFO
	.align		4
.L_85:
        /*0018*/ 	.byte	0x04, 0x17
        /*001a*/ 	.short	(.L_87 - .L_86)
.L_86:
        /*001c*/ 	.word	0x00000000
        /*0020*/ 	.short	0x0001
        /*0022*/ 	.short	0x0008
        /*0024*/ 	.byte	0x00, 0xf0, 0x11, 0x00


	//----- nvinfo : EIATTR_KPARAM_INFO
	.align		4
.L_87:
        /*0028*/ 	.byte	0x04, 0x17
        /*002a*/ 	.short	(.L_89 - .L_88)
.L_88:
        /*002c*/ 	.word	0x00000000
        /*0030*/ 	.short	0x0000
        /*0032*/ 	.short	0x0000
        /*0034*/ 	.byte	0x00, 0xf5, 0x21, 0x00


	//----- nvinfo : EIATTR_SPARSE_MMA_MASK
	.align		4
.L_89:
        /*0038*/ 	.byte	0x03, 0x50
        /*003a*/ 	.short	0x0000


	//----- nvinfo : EIATTR_MAXREG_COUNT
	.align		4
        /*003c*/ 	.byte	0x03, 0x1b
        /*003e*/ 	.short	0x00ff


	//----- nvinfo : EIATTR_MERCURY_ISA_VERSION
	.align		4
        /*0040*/ 	.byte	0x03, 0x5f
        /*0042*/ 	.short	0x0101


	//----- nvinfo : EIATTR_VRC_CTA_INIT_COUNT
	.align		4
        /*0044*/ 	.byte	0x02, 0x4a
	.zero		1
	.zero		1


	//----- nvinfo : EIATTR_EXIT_INSTR_OFFSETS
	.align		4
        /*0048*/ 	.byte	0x04, 0x1c
        /*004a*/ 	.short	(.L_91 - .L_90)


	//   ....[0]....
.L_90:
        /*004c*/ 	.word	0x00000070


	//   ....[1]....
        /*0050*/ 	.word	0x000022c0


	//----- nvinfo : EIATTR_CRS_STACK_SIZE
	.align		4
.L_91:
        /*0054*/ 	.byte	0x04, 0x1e
        /*0056*/ 	.short	(.L_93 - .L_92)
.L_92:
        /*0058*/ 	.word	0x00000000


	//----- nvinfo : EIATTR_CBANK_PARAM_SIZE
	.align		4
.L_93:
        /*005c*/ 	.byte	0x03, 0x19
        /*005e*/ 	.short	0x0010


	//----- nvinfo : EIATTR_PARAM_CBANK
	.align		4
        /*0060*/ 	.byte	0x04, 0x0a
        /*0062*/ 	.short	(.L_95 - .L_94)
	.align		4
.L_94:
        /*0064*/ 	.word	index@(.nv.constant0._Z16expensive_kernelPfif)
        /*0068*/ 	.short	0x0380
        /*006a*/ 	.short	0x0010


	//----- nvinfo : EIATTR_SW_WAR
	.align		4
.L_95:
        /*006c*/ 	.byte	0x04, 0x36
        /*006e*/ 	.short	(.L_97 - .L_96)
.L_96:
        /*0070*/ 	.word	0x00000008
.L_97:


//--------------------- .nv.callgraph             --------------------------
	.section	.nv.callgraph,"",@"SHT_CUDA_CALLGRAPH"
	.align	4
	.sectionentsize	8
	.align		4
        /*0000*/ 	.word	0x00000000
	.align		4
        /*0004*/ 	.word	0xffffffff
	.align		4
        /*0008*/ 	.word	index@(_Z31set_condition_from_value_kernelyPi)
	.align		4
        /*000c*/ 	.word	index@(cudaGraphSetConditional)
	.align		4
        /*0010*/ 	.word	index@(_Z20set_condition_kernelyPfif)
	.align		4
        /*0014*/ 	.word	index@(cudaGraphSetConditional)
	.align		4
        /*0018*/ 	.word	0x00000000
	.align		4
        /*001c*/ 	.word	0xfffffffe
	.align		4
        /*0020*/ 	.word	0x00000000
	.align		4
        /*0024*/ 	.word	0xfffffffd
	.align		4
        /*0028*/ 	.word	0x00000000
	.align		4
        /*002c*/ 	.word	0xfffffffc


//--------------------- .nv.constant4             --------------------------
	.section	.nv.constant4,"a",@progbits
	.align	8
	.align		8
.nv.constant4:
        /*0000*/ 	.dword	cudaGraphSetConditional


//--------------------- .text._Z31set_condition_from_value_kernelyPi --------------------------
	.section	.text._Z31set_condition_from_value_kernelyPi,"ax",@progbits
	.align	128
        .global         _Z31set_condition_from_value_kernelyPi
        .type           _Z31set_condition_from_value_kernelyPi,@function
        .size           _Z31set_condition_from_value_kernelyPi,(.L_x_120 - _Z31set_condition_from_value_kernelyPi)
        .other          _Z31set_condition_from_value_kernelyPi,@"STO_CUDA_ENTRY STV_DEFAULT"
_Z31set_condition_from_value_kernelyPi:
.text._Z31set_condition_from_value_kernelyPi:
[----:B------:R-:W0:Y:S01]  /*0000*/  LDC R1, c[0x0][0x37c] ;  /* 0x0000df00ff017b82 */ /* 0x000e220000000800 */
[----:B------:R-:W1:Y:S07]  /*0010*/  S2R R0, SR_TID.X ;  /* 0x0000000000007919 */ /* 0x000e6e0000002100 */
[----:B------:R-:W1:Y:S02]  /*0020*/  S2UR UR4, SR_CTAID.X ;  /* 0x00000000000479c3 */ /* 0x000e640000002500 */
[----:B-1----:R-:W-:-:S13]  /*0030*/  LOP3.LUT P0, RZ, R0, UR4, RZ, 0xfc, !PT ;  /* 0x0000000400ff7c12 */ /* 0x002fda000f80fcff */
[----:B------:R-:W-:Y:S05]  /*0040*/  @P0 EXIT ;  /* 0x000000000000094d */ /* 0x000fea0003800000 */
[----:B------:R-:W1:Y:S01]  /*0050*/  LDC.64 R6, c[0x0][0x388] ;  /* 0x0000e200ff067b82 */ /* 0x000e620000000a00 */
[----:B------:R-:W1:Y:S01]  /*0060*/  LDCU.64 UR4, c[0x0][0x358] ;  /* 0x00006b00ff0477ac */ /* 0x000e620008000a00 */
[----:B------:R-:W-:-:S06]  /*0070*/  MOV R0, 0x0 ;  /* 0x0000000000007802 */ /* 0x000fcc0000000f00 */
[----:B------:R2:W3:Y:S01]  /*0080*/  LDC.64 R2, c[0x4][R0] ;  /* 0x0100000000027b82 */ /* 0x0004e20000000a00 */
[----:B-1----:R2:W5:Y:S01]  /*0090*/  LDG.E R6, desc[UR4][R6.64] ;  /* 0x0000000406067981 */ /* 0x002562000c1e1900 */
[----:B------:R-:W1:Y:S02]  /*00a0*/  LDCU.64 UR4, c[0x0][0x380] ;  /* 0x00007000ff0477ac */ /* 0x000e640008000a00 */
[----:B-1----:R-:W-:Y:S02]  /*00b0*/  IMAD.U32 R4, RZ, RZ, UR4 ;  /* 0x00000004ff047e24 */ /* 0x002fe4000f8e00ff */
[----:B--23--:R-:W-:-:S07]  /*00c0*/  IMAD.U32 R5, RZ, RZ, UR5 ;  /* 0x00000005ff057e24 */ /* 0x00cfce000f8e00ff */
[----:B------:R-:W-:-:S07]  /*00d0*/  LEPC R20, `(.L_x_0) ;  /* 0x000000001014794e */ /* 0x000fce0000000000 */
[----:B0----5:R-:W-:Y:S05]  /*00e0*/  CALL.ABS.NOINC R2 ;  /* 0x0000000002007343 */ /* 0x021fea0003c00000 */
.L_x_0:
[----:B------:R-:W-:Y:S05]  /*00f0*/  EXIT ;  /* 0x000000000000794d */ /* 0x000fea0003800000 */
.L_x_1:
[----:B------:R-:W-:-:S00]  /*0100*/  BRA `(.L_x_1) ;  /* 0xfffffffc00fc7947 */ /* 0x000fc0000383ffff */
[----:B------:R-:W-:-:S00]  /*0110*/  NOP ;  /* 0x0000000000007918 */ /* 0x000fc00000000000 */
        /* <DEDUP_REMOVED lines=14> */
.L_x_120:


//--------------------- .text._Z20set_condition_kernelyPfif --------------------------
	.section	.text._Z20set_condition_kernelyPfif,"ax",@progbits
	.align	128
        .global         _Z20set_condition_kernelyPfif
        .type           _Z20set_condition_kernelyPfif,@function
        .size           _Z20set_condition_kernelyPfif,(.L_x_118 - _Z20set_condition_kernelyPfif)
        .other          _Z20set_condition_kernelyPfif,@"STO_CUDA_ENTRY STV_DEFAULT"
_Z20set_condition_kernelyPfif:
.text._Z20set_condition_kernelyPfif:
[----:B------:R-:W0:Y:S01]  /*0000*/  LDC R1, c[0x0][0x37c] ;  /* 0x0000df00ff017b82 */ /* 0x000e220000000800 */
[----:B------:R-:W1:Y:S07]  /*0010*/  S2R R0, SR_TID.X ;  /* 0x0000000000007919 */ /* 0x000e6e0000002100 */
[----:B------:R-:W1:Y:S02]  /*0020*/  S2UR UR4, SR_CTAID.X ;  /* 0x00000000000479c3 */ /* 0x000e640000002500 */
[----:B-1----:R-:W-:-:S13]  /*0030*/  LOP3.LUT P0, RZ, R0, UR4, RZ, 0xfc, !PT ;  /* 0x0000000400ff7c12 */ /* 0x002fda000f80fcff */
[----:B------:R-:W-:Y:S05]  /*0040*/  @P0 EXIT ;  /* 0x000000000000094d */ /* 0x000fea0003800000 */
[----:B------:R-:W1:Y:S01]  /*0050*/  LDCU UR4, c[0x0][0x390] ;  /* 0x00007200ff0477ac */ /* 0x000e620008000800 */
[----:B------:R-:W-:Y:S01]  /*0060*/  IMAD.MOV.U32 R5, RZ, RZ, RZ ;  /* 0x000000ffff057224 */ /* 0x000fe200078e00ff */
[----:B-1----:R-:W-:-:S04]  /*0070*/  UISETP.LT.AND UP0, UPT, UR4, 0x400, UPT ;  /* 0x000004000400788c */ /* 0x002fc8000bf01270 */
[----:B------:R-:W-:Y:S02]  /*0080*/  USEL UR8, UR4, 0x400, UP0 ;  /* 0x0000040004087887 */ /* 0x000fe40008000000 */
[----:B------:R-:W-:-:S09]  /*0090*/  UISETP.GE.AND UP0, UPT, UR4, 0x1, UPT ;  /* 0x000000010400788c */ /* 0x000fd2000bf06270 */
[----:B------:R-:W-:Y:S05]  /*00a0*/  BRA.U !UP0, `(.L_x_2) ;  /* 0x0000000508b07547 */ /* 0x000fea000b800000 */
[----:B------:R-:W-:Y:S01]  /*00b0*/  UISETP.GE.U32.AND UP1, UPT, UR4, 0x10, UPT ;  /* 0x000000100400788c */ /* 0x000fe2000bf26070 */
[----:B------:R-:W-:Y:S01]  /*00c0*/  HFMA2 R0, -RZ, RZ, 0, 0 ;  /* 0x00000000ff007431 */ /* 0x000fe200000001ff */
[----:B------:R-:W-:Y:S01]  /*00d0*/  ULOP3.LUT UR9, UR8, 0xf, URZ, 0xc0, !UPT ;  /* 0x0000000f08097892 */ /* 0x000fe2000f8ec0ff */
[----:B------:R-:W-:Y:S01]  /*00e0*/  IMAD.MOV.U32 R5, RZ, RZ, RZ ;  /* 0x000000ffff057224 */ /* 0x000fe200078e00ff */
[----:B------:R-:W1:Y:S02]  /*00f0*/  LDCU.64 UR12, c[0x0][0x358] ;  /* 0x00006b00ff0c77ac */ /* 0x000e640008000a00 */
[----:B------:R-:W-:-:S03]  /*0100*/  UISETP.NE.AND UP0, UPT, UR9, URZ, UPT ;  /* 0x000000ff0900728c */ /* 0x000fc6000bf05270 */
[----:B------:R-:W-:Y:S08]  /*0110*/  BRA.U !UP1, `(.L_x_3) ;  /* 0x0000000109c87547 */ /* 0x000ff0000b800000 */
[----:B------:R-:W2:Y:S01]  /*0120*/  LDCU.64 UR6, c[0x0][0x388] ;  /* 0x00007100ff0677ac */ /* 0x000ea20008000a00 */
[----:B------:R-:W-:Y:S01]  /*0130*/  IMAD.MOV.U32 R5, RZ, RZ, RZ ;  /* 0x000000ffff057224 */ /* 0x000fe200078e00ff */
[----:B------:R-:W-:Y:S02]  /*0140*/  ULOP3.LUT UR4, UR8, 0xffff, URZ, 0xc0, !UPT ;  /* 0x0000ffff08047892 */ /* 0x000fe4000f8ec0ff */
[----:B------:R-:W-:Y:S02]  /*0150*/  ULOP3.LUT UR10, UR8, 0x7f0, URZ, 0xc0, !UPT ;  /* 0x000007f0080a7892 */ /* 0x000fe4000f8ec0ff */
[----:B------:R-:W-:-:S04]  /*0160*/  USHF.R.U32.HI UR4, URZ, 0x4, UR4 ;  /* 0x00000004ff047899 */ /* 0x000fc80008011604 */
[----:B------:R-:W-:Y:S01]  /*0170*/  USHF.L.U32 UR4, UR4, 0x4, URZ ;  /* 0x0000000404047899 */ /* 0x000fe200080006ff */
[----:B------:R-:W-:-:S03]  /*0180*/  IMAD.U32 R0, RZ, RZ, UR10 ;  /* 0x0000000aff007e24 */ /* 0x000fc6000f8e00ff */
[----:B------:R-:W-:Y:S02]  /*0190*/  ULOP3.LUT UR4, UR4, 0x7f0, URZ, 0xe2, !UPT ;  /* 0x000007f004047892 */ /* 0x000fe4000f8ee2ff */
[----:B--2---:R-:W-:Y:S02]  /*01a0*/  UIADD3 UR5, UP1, UPT, UR6, 0x20, URZ ;  /* 0x0000002006057890 */ /* 0x004fe4000ff3e0ff */
[----:B------:R-:W-:Y:S02]  /*01b0*/  UIADD3 UR4, UPT, UPT, -UR4, URZ, URZ ;  /* 0x000000ff04047290 */ /* 0x000fe4000fffe1ff */
[----:B------:R-:W-:Y:S02]  /*01c0*/  UIADD3.X UR6, UPT, UPT, URZ, UR7, URZ, UP1, !UPT ;  /* 0x00000007ff067290 */ /* 0x000fe40008ffe4ff */
[----:B------:R-:W-:-:S04]  /*01d0*/  MOV R2, UR5 ;  /* 0x0000000500027c02 */ /* 0x000fc80008000f00 */
[----:B------:R-:W-:-:S07]  /*01e0*/  IMAD.U32 R3, RZ, RZ, UR6 ;  /* 0x00000006ff037e24 */ /* 0x000fce000f8e00ff */
.L_x_4:
[----:B-1----:R-:W2:Y:S04]  /*01f0*/  LDG.E R12, desc[UR12][R2.64+-0x20] ;  /* 0xffffe00c020c7981 */ /* 0x002ea8000c1e1900 */
[----:B------:R-:W3:Y:S04]  /*0200*/  LDG.E R11, desc[UR12][R2.64+-0x1c] ;  /* 0xffffe40c020b7981 */ /* 0x000ee8000c1e1900 */
[----:B------:R-:W4:Y:S04]  /*0210*/  LDG.E R14, desc[UR12][R2.64+-0x18] ;  /* 0xffffe80c020e7981 */ /* 0x000f28000c1e1900 */
[----:B------:R-:W5:Y:S04]  /*0220*/  LDG.E R16, desc[UR12][R2.64+-0x14] ;  /* 0xffffec0c02107981 */ /* 0x000f68000c1e1900 */
        /* <DEDUP_REMOVED lines=11> */
[----:B------:R1:W5:Y:S01]  /*02e0*/  LDG.E R4, desc[UR12][R2.64+0x1c] ;  /* 0x00001c0c02047981 */ /* 0x000362000c1e1900 */
[----:B------:R-:W-:-:S04]  /*02f0*/  UIADD3 UR4, UPT, UPT, UR4, 0x10, URZ ;  /* 0x0000001004047890 */ /* 0x000fc8000fffe0ff */
[----:B------:R-:W-:Y:S01]  /*0300*/  UISETP.NE.AND UP1, UPT, UR4, URZ, UPT ;  /* 0x000000ff0400728c */ /* 0x000fe2000bf25270 */
[----:B-1----:R-:W-:-:S04]  /*0310*/  IADD3 R2, P0, PT, R2, 0x40, RZ ;  /* 0x0000004002027810 */ /* 0x002fc80007f1e0ff */
[----:B------:R-:W-:Y:S01]  /*0320*/  IADD3.X R3, PT, PT, RZ, R3, RZ, P0, !PT ;  /* 0x00000003ff037210 */ /* 0x000fe200007fe4ff */
[----:B--2---:R-:W-:-:S04]  /*0330*/  FADD R12, R12, R5 ;  /* 0x000000050c0c7221 */ /* 0x004fc80000000000 */
[----:B---3--:R-:W-:-:S04]  /*0340*/  FADD R11, R12, R11 ;  /* 0x0000000b0c0b7221 */ /* 0x008fc80000000000 */
[----:B----4-:R-:W-:-:S04]  /*0350*/  FADD R11, R11, R14 ;  /* 0x0000000e0b0b7221 */ /* 0x010fc80000000000 */
[----:B-----5:R-:W-:-:S04]  /*0360*/  FADD R11, R11, R16 ;  /* 0x000000100b0b7221 */ /* 0x020fc80000000000 */
[----:B------:R-:W-:-:S04]  /*0370*/  FADD R11, R11, R18 ;  /* 0x000000120b0b7221 */ /* 0x000fc80000000000 */
        /* <DEDUP_REMOVED lines=10> */
[----:B------:R-:W-:Y:S01]  /*0420*/  FADD R5, R7, R4 ;  /* 0x0000000407057221 */ /* 0x000fe20000000000 */
[----:B------:R-:W-:Y:S06]  /*0430*/  BRA.U UP1, `(.L_x_4) ;  /* 0xfffffffd016c7547 */ /* 0x000fec000b83ffff */
.L_x_3:
[----:B------:R-:W-:Y:S05]  /*0440*/  BRA.U !UP0, `(.L_x_2) ;  /* 0x0000000108c87547 */ /* 0x000fea000b800000 */
[----:B------:R-:W-:Y:S02]  /*0450*/  UISETP.GE.U32.AND UP0, UPT, UR9, 0x8, UPT ;  /* 0x000000080900788c */ /* 0x000fe4000bf06070 */
[----:B------:R-:W-:-:S04]  /*0460*/  ULOP3.LUT UR5, UR8, 0x7, URZ, 0xc0, !UPT ;  /* 0x0000000708057892 */ /* 0x000fc8000f8ec0ff */
[----:B------:R-:W-:-:S03]  /*0470*/  UISETP.NE.AND UP1, UPT, UR5, URZ, UPT ;  /* 0x000000ff0500728c */ /* 0x000fc6000bf25270 */
[----:B------:R-:W-:Y:S08]  /*0480*/  BRA.U !UP0, `(.L_x_5) ;  /* 0x00000001084c7547 */ /* 0x000ff0000b800000 */
[----:B------:R-:W2:Y:S02]  /*0490*/  LDC.64 R2, c[0x0][0x388] ;  /* 0x0000e200ff027b82 */ /* 0x000ea40000000a00 */
[----:B--2---:R-:W-:-:S05]  /*04a0*/  IMAD.WIDE.U32 R2, R0, 0x4, R2 ;  /* 0x0000000400027825 */ /* 0x004fca00078e0002 */
[----:B-1----:R-:W2:Y:S04]  /*04b0*/  LDG.E R4, desc[UR12][R2.64] ;  /* 0x0000000c02047981 */ /* 0x002ea8000c1e1900 */
[----:B------:R-:W3:Y:S04]  /*04c0*/  LDG.E R7, desc[UR12][R2.64+0x4] ;  /* 0x0000040c02077981 */ /* 0x000ee8000c1e1900 */
[----:B------:R-:W4:Y:S04]  /*04d0*/  LDG.E R9, desc[UR12][R2.64+0x8] ;  /* 0x0000080c02097981 */ /* 0x000f28000c1e1900 */
[----:B------:R-:W5:Y:S04]  /*04e0*/  LDG.E R11, desc[UR12][R2.64+0xc] ;  /* 0x00000c0c020b7981 */ /* 0x000f68000c1e1900 */
[----:B------:R-:W5:Y:S04]  /*04f0*/  LDG.E R13, desc[UR12][R2.64+0x10] ;  /* 0x0000100c020d7981 */ /* 0x000f68000c1e1900 */
[----:B------:R-:W5:Y:S04]  /*0500*/  LDG.E R15, desc[UR12][R2.64+0x14] ;  /* 0x0000140c020f7981 */ /* 0x000f68000c1e1900 */
[----:B------:R-:W5:Y:S04]  /*0510*/  LDG.E R17, desc[UR12][R2.64+0x18] ;  /* 0x0000180c02117981 */ /* 0x000f68000c1e1900 */
[----:B------:R-:W5:Y:S01]  /*0520*/  LDG.E R19, desc[UR12][R2.64+0x1c] ;  /* 0x00001c0c02137981 */ /* 0x000f62000c1e1900 */
[----:B------:R-:W-:-:S02]  /*0530*/  VIADD R0, R0, 0x8 ;  /* 0x0000000800007836 */ /* 0x000fc40000000000 */
[----:B--2---:R-:W-:-:S04]  /*0540*/  FADD R4, R5, R4 ;  /* 0x0000000405047221 */ /* 0x004fc80000000000 */
[----:B---3--:R-:W-:-:S04]  /*0550*/  FADD R4, R4, R7 ;  /* 0x0000000704047221 */ /* 0x008fc80000000000 */
[----:B----4-:R-:W-:-:S04]  /*0560*/  FADD R4, R4, R9 ;  /* 0x0000000904047221 */ /* 0x010fc80000000000 */
[----:B-----5:R-:W-:-:S04]  /*0570*/  FADD R4, R4, R11 ;  /* 0x0000000b04047221 */ /* 0x020fc80000000000 */
[----:B------:R-:W-:-:S04]  /*0580*/  FADD R4, R4, R13 ;  /* 0x0000000d04047221 */ /* 0x000fc80000000000 */
[----:B------:R-:W-:-:S04]  /*0590*/  FADD R4, R4, R15 ;  /* 0x0000000f04047221 */ /* 0x000fc80000000000 */
[----:B------:R-:W-:-:S04]  /*05a0*/  FADD R4, R4, R17 ;  /* 0x0000001104047221 */ /* 0x000fc80000000000 */
[----:B------:R-:W-:-:S07]  /*05b0*/  FADD R5, R4, R19 ;  /* 0x0000001304057221 */ /* 0x000fce0000000000 */
.L_x_5:
        /* <DEDUP_REMOVED lines=10> */
[----:B------:R-:W5:Y:S01]  /*0660*/  LDG.E R11, desc[UR12][R2.64+0xc] ;  /* 0x00000c0c020b7981 */ /* 0x000f62000c1e1900 */
[----:B------:R-:W-:Y:S01]  /*0670*/  IADD3 R0, PT, PT, R0, 0x4, RZ ;  /* 0x0000000400007810 */ /* 0x000fe20007ffe0ff */
[----:B--2---:R-:W-:-:S04]  /*0680*/  FADD R4, R5, R4 ;  /* 0x0000000405047221 */ /* 0x004fc80000000000 */
[----:B---3--:R-:W-:-:S04]  /*0690*/  FADD R4, R4, R7 ;  /* 0x0000000704047221 */ /* 0x008fc80000000000 */
[----:B----4-:R-:W-:-:S04]  /*06a0*/  FADD R4, R4, R9 ;  /* 0x0000000904047221 */ /* 0x010fc80000000000 */
[----:B-----5:R-:W-:-:S07]  /*06b0*/  FADD R5, R4, R11 ;  /* 0x0000000b04057221 */ /* 0x020fce0000000000 */
.L_x_6:
[----:B------:R-:W-:Y:S05]  /*06c0*/  BRA.U !UP1, `(.L_x_2) ;  /* 0x0000000109287547 */ /* 0x000fea000b800000 */
[----:B------:R-:W2:Y:S01]  /*06d0*/  LDC.64 R2, c[0x0][0x388] ;  /* 0x0000e200ff027b82 */ /* 0x000ea20000000a00 */
[----:B------:R-:W-:Y:S01]  /*06e0*/  UIADD3 UR4, UPT, UPT, -UR4, URZ, URZ ;  /* 0x000000ff04047290 */ /* 0x000fe2000fffe1ff */
[----:B--2---:R-:W-:-:S11]  /*06f0*/  IMAD.WIDE.U32 R2, R0, 0x4, R2 ;  /* 0x0000000400027825 */ /* 0x004fd600078e0002 */
.L_x_7:
[----:B-1----:R1:W2:Y:S01]  /*0700*/  LDG.E R0, desc[UR12][R2.64] ;  /* 0x0000000c02007981 */ /* 0x0022a2000c1e1900 */
[----:B------:R-:W-:-:S04]  /*0710*/  UIADD3 UR4, UPT, UPT, UR4, 0x1, URZ ;  /* 0x0000000104047890 */ /* 0x000fc8000fffe0ff */
[----:B------:R-:W-:Y:S01]  /*0720*/  UISETP.NE.AND UP0, UPT, UR4, URZ, UPT ;  /* 0x000000ff0400728c */ /* 0x000fe2000bf05270 */
[----:B-1----:R-:W-:-:S05]  /*0730*/  IADD3 R2, P0, PT, R2, 0x4, RZ ;  /* 0x0000000402027810 */ /* 0x002fca0007f1e0ff */
[----:B------:R-:W-:Y:S02]  /*0740*/  IMAD.X R3, RZ, RZ, R3, P0 ;  /* 0x000000ffff037224 */ /* 0x000fe400000e0603 */
[----:B--2---:R-:W-:Y:S01]  /*0750*/  FADD R5, R0, R5 ;  /* 0x0000000500057221 */ /* 0x004fe20000000000 */
[----:B------:R-:W-:Y:S06]  /*0760*/  BRA.U UP0, `(.L_x_7) ;  /* 0xfffffffd00e47547 */ /* 0x000fec000b83ffff */
.L_x_2:
[----:B------:R-:W-:-:S04]  /*0770*/  I2FP.F32.S32 R4, UR8 ;  /* 0x0000000800047c45 */ /* 0x000fc80008201400 */
[----:B------:R-:W2:Y:S08]  /*0780*/  MUFU.RCP R3, R4 ;  /* 0x0000000400037308 */ /* 0x000eb00000001000 */
[----:B------:R-:W3:Y:S01]  /*0790*/  FCHK P0, R5, R4 ;  /* 0x0000000405007302 */ /* 0x000ee20000000000 */
[----:B--2---:R-:W-:-:S04]  /*07a0*/  FFMA R0, -R4, R3, 1 ;  /* 0x3f80000004007423 */ /* 0x004fc80000000103 */
[----:B------:R-:W-:-:S04]  /*07b0*/  FFMA R0, R3, R0, R3 ;  /* 0x0000000003007223 */ /* 0x000fc80000000003 */
[----:B------:R-:W-:-:S04]  /*07c0*/  FFMA R3, R0, R5, RZ ;  /* 0x0000000500037223 */ /* 0x000fc800000000ff */
[----:B------:R-:W-:-:S04]  /*07d0*/  FFMA R2, -R4, R3, R5 ;  /* 0x0000000304027223 */ /* 0x000fc80000000105 */
[----:B------:R-:W-:Y:S01]  /*07e0*/  FFMA R6, R0, R2, R3 ;  /* 0x0000000200067223 */ /* 0x000fe20000000003 */
[----:B---3--:R-:W-:Y:S06]  /*07f0*/  @!P0 BRA `(.L_x_8) ;  /* 0x00000000000c8947 */ /* 0x008fec0003800000 */
[----:B------:R-:W-:Y:S02]  /*0800*/  MOV R3, R5 ;  /* 0x0000000500037202 */ /* 0x000fe40000000f00 */
[----:B------:R-:W-:-:S07]  /*0810*/  MOV R2, 0x830 ;  /* 0x0000083000027802 */ /* 0x000fce0000000f00 */
[----:B01----:R-:W-:Y:S05]  /*0820*/  CALL.REL.NOINC `($__internal_0_$__cuda_sm3x_div_rn_noftz_f32_slowpath) ;  /* 0x00000000002c7944 */ /* 0x003fea0003c00000 */
.L_x_8:
[----:B------:R-:W-:Y:S01]  /*0830*/  MOV R0, 0x0 ;  /* 0x0000000000007802 */ /* 0x000fe20000000f00 */
[----:B------:R-:W2:Y:S03]  /*0840*/  LDCU UR4, c[0x0][0x394] ;  /* 0x00007280ff0477ac */ /* 0x000ea60008000800 */
[----:B------:R3:W4:Y:S01]  /*0850*/  LDC.64 R2, c[0x4][R0] ;  /* 0x0100000000027b82 */ /* 0x0007220000000a00 */
[----:B------:R-:W5:Y:S01]  /*0860*/  LDCU.64 UR6, c[0x0][0x380] ;  /* 0x00007000ff0677ac */ /* 0x000f620008000a00 */
[----:B--2---:R-:W-:Y:S01]  /*0870*/  FSETP.GT.AND P0, PT, R6, UR4, PT ;  /* 0x0000000406007c0b */ /* 0x004fe2000bf04000 */
[----:B-----5:R-:W-:Y:S01]  /*0880*/  IMAD.U32 R4, RZ, RZ, UR6 ;  /* 0x00000006ff047e24 */ /* 0x020fe2000f8e00ff */
[----:B------:R-:W-:Y:S02]  /*0890*/  MOV R5, UR7 ;  /* 0x0000000700057c02 */ /* 0x000fe40008000f00 */
[----:B---3--:R-:W-:-:S09]  /*08a0*/  SEL R6, RZ, 0x1, !P0 ;  /* 0x00000001ff067807 */ /* 0x008fd20004000000 */
[----:B------:R-:W-:-:S07]  /*08b0*/  LEPC R20, `(.L_x_9) ;  /* 0x000000001014794e */ /* 0x000fce0000000000 */
[----:B01--4-:R-:W-:Y:S05]  /*08c0*/  CALL.ABS.NOINC R2 ;  /* 0x0000000002007343 */ /* 0x013fea0003c00000 */
.L_x_9:
[----:B------:R-:W-:Y:S05]  /*08d0*/  EXIT ;  /* 0x000000000000794d */ /* 0x000fea0003800000 */
        .weak           $__internal_0_$__cuda_sm3x_div_rn_noftz_f32_slowpath
        .type           $__internal_0_$__cuda_sm3x_div_rn_noftz_f32_slowpath,@function
        .size           $__internal_0_$__cuda_sm3x_div_rn_noftz_f32_slowpath,(.L_x_118 - $__internal_0_$__cuda_sm3x_div_rn_noftz_f32_slowpath)
$__internal_0_$__cuda_sm3x_div_rn_noftz_f32_slowpath:
[----:B------:R-:W-:Y:S02]  /*08e0*/  SHF.R.U32.HI R5, RZ, 0x17, R4 ;  /* 0x00000017ff057819 */ /* 0x000fe40000011604 */
[----:B------:R-:W-:Y:S02]  /*08f0*/  SHF.R.U32.HI R0, RZ, 0x17, R3 ;  /* 0x00000017ff007819 */ /* 0x000fe40000011603 */
[----:B------:R-:W-:Y:S02]  /*0900*/  LOP3.LUT R5, R5, 0xff, RZ, 0xc0, !PT ;  /* 0x000000ff05057812 */ /* 0x000fe400078ec0ff */
[----:B------:R-:W-:-:S03]  /*0910*/  LOP3.LUT R10, R0, 0xff, RZ, 0xc0, !PT ;  /* 0x000000ff000a7812 */ /* 0x000fc600078ec0ff */
[----:B------:R-:W-:Y:S01]  /*0920*/  VIADD R7, R5, 0xffffffff ;  /* 0xffffffff05077836 */ /* 0x000fe20000000000 */
[----:B------:R-:W-:-:S04]  /*0930*/  IADD3 R8, PT, PT, R10, -0x1, RZ ;  /* 0xffffffff0a087810 */ /* 0x000fc80007ffe0ff */
[----:B------:R-:W-:-:S04]  /*0940*/  ISETP.GT.U32.AND P0, PT, R7, 0xfd, PT ;  /* 0x000000fd0700780c */ /* 0x000fc80003f04070 */
[----:B------:R-:W-:-:S13]  /*0950*/  ISETP.GT.U32.OR P0, PT, R8, 0xfd, P0 ;  /* 0x000000fd0800780c */ /* 0x000fda0000704470 */
[----:B------:R-:W-:Y:S01]  /*0960*/  @!P0 IMAD.MOV.U32 R6, RZ, RZ, RZ ;  /* 0x000000ffff068224 */ /* 0x000fe200078e00ff */
[----:B------:R-:W-:Y:S06]  /*0970*/  @!P0 BRA `(.L_x_10) ;  /* 0x0000000000608947 */ /* 0x000fec0003800000 */
[----:B------:R-:W-:Y:S02]  /*0980*/  FSETP.GTU.FTZ.AND P0, PT, |R3|, +INF , PT ;  /* 0x7f8000000300780b */ /* 0x000fe40003f1c200 */
[----:B------:R-:W-:Y:S02]  /*0990*/  FSETP.GTU.FTZ.AND P1, PT, |R4|, +INF , PT ;  /* 0x7f8000000400780b */ /* 0x000fe40003f3c200 */
[----:B------:R-:W-:Y:S02]  /*09a0*/  MOV R0, R4 ;  /* 0x0000000400007202 */ /* 0x000fe40000000f00 */
[----:B------:R-:W-:-:S13]  /*09b0*/  PLOP3.LUT P0, PT, P0, P1, PT, 0xf8, 0x8f ;  /* 0x00000000008f781c */ /* 0x000fda0000703f70 */
[----:B------:R-:W-:Y:S05]  /*09c0*/  @P0 BRA `(.L_x_11) ;  /* 0x0000000400440947 */ /* 0x000fea0003800000 */
[----:B------:R-:W-:-:S13]  /*09d0*/  LOP3.LUT P0, RZ, R4, 0x7fffffff, R3, 0xc8, !PT ;  /* 0x7fffffff04ff7812 */ /* 0x000fda000780c803 */
[----:B------:R-:W-:Y:S05]  /*09e0*/  @!P0 BRA `(.L_x_12) ;  /* 0x0000000400348947 */ /* 0x000fea0003800000 */
[C---:B------:R-:W-:Y:S02]  /*09f0*/  FSETP.NEU.FTZ.AND P2, PT, |R3|.reuse, +INF , PT ;  /* 0x7f8000000300780b */ /* 0x040fe40003f5d200 */
[----:B------:R-:W-:Y:S02]  /*0a00*/  FSETP.NEU.FTZ.AND P1, PT, |R0|, +INF , PT ;  /* 0x7f8000000000780b */ /* 0x000fe40003f3d200 */
[----:B------:R-:W-:-:S11]  /*0a10*/  FSETP.NEU.FTZ.AND P0, PT, |R3|, +INF , PT ;  /* 0x7f8000000300780b */ /* 0x000fd60003f1d200 */
[----:B------:R-:W-:Y:S05]  /*0a20*/  @!P1 BRA !P2, `(.L_x_12) ;  /* 0x0000000400249947 */ /* 0x000fea0005000000 */
[----:B------:R-:W-:-:S04]  /*0a30*/  LOP3.LUT P2, RZ, R3, 0x7fffffff, RZ, 0xc0, !PT ;  /* 0x7fffffff03ff7812 */ /* 0x000fc8000784c0ff */
[----:B------:R-:W-:-:S13]  /*0a40*/  PLOP3.LUT P1, PT, P1, P2, PT, 0x2f, 0xf2 ;  /* 0x0000000000f2781c */ /* 0x000fda0000f24577 */
[----:B------:R-:W-:Y:S05]  /*0a50*/  @P1 BRA `(.L_x_13) ;  /* 0x0000000400101947 */ /* 0x000fea0003800000 */
[----:B------:R-:W-:-:S04]  /*0a60*/  LOP3.LUT P1, RZ, R4, 0x7fffffff, RZ, 0xc0, !PT ;  /* 0x7fffffff04ff7812 */ /* 0x000fc8000782c0ff */
[----:B------:R-:W-:-:S13]  /*0a70*/  PLOP3.LUT P0, PT, P0, P1, PT, 0x2f, 0xf2 ;  /* 0x0000000000f2781c */ /* 0x000fda0000702577 */
[----:B------:R-:W-:Y:S05]  /*0a80*/  @P0 BRA `(.L_x_14) ;  /* 0x0000000000f80947 */ /* 0x000fea0003800000 */
[----:B------:R-:W-:Y:S02]  /*0a90*/  ISETP.GE.AND P0, PT, R8, RZ, PT ;  /* 0x000000ff0800720c */ /* 0x000fe40003f06270 */
[----:B------:R-:W-:-:S11]  /*0aa0*/  ISETP.GE.AND P1, PT, R7, RZ, PT ;  /* 0x000000ff0700720c */ /* 0x000fd60003f26270 */
[----:B------:R-:W-:Y:S01]  /*0ab0*/  @P0 IMAD.MOV.U32 R6, RZ, RZ, RZ ;  /* 0x000000ffff060224 */ /* 0x000fe200078e00ff */
[----:B------:R-:W-:Y:S01]  /*0ac0*/  @!P0 MOV R6, 0xffffffc0 ;  /* 0xffffffc000068802 */ /* 0x000fe20000000f00 */
[----:B------:R-:W-:Y:S01]  /*0ad0*/  @!P0 FFMA R3, R3, 1.84467440737095516160e+19, RZ ;  /* 0x5f80000003038823 */ /* 0x000fe200000000ff */
[----:B------:R-:W-:-:S03]  /*0ae0*/  @!P1 FFMA R4, R0, 1.84467440737095516160e+19, RZ ;  /* 0x5f80000000049823 */ /* 0x000fc600000000ff */
[----:B------:R-:W-:-:S07]  /*0af0*/  @!P1 VIADD R6, R6, 0x40 ;  /* 0x0000004006069836 */ /* 0x000fce0000000000 */
.L_x_10:
[----:B------:R-:W-:-:S04]  /*0b00*/  LEA R7, R5, 0xc0800000, 0x17 ;  /* 0xc080000005077811 */ /* 0x000fc800078eb8ff */
[----:B------:R-:W-:Y:S01]  /*0b10*/  IADD3 R7, PT, PT, -R7, R4, RZ ;  /* 0x0000000407077210 */ /* 0x000fe20007ffe1ff */
[----:B------:R-:W-:-:S03]  /*0b20*/  VIADD R4, R10, 0xffffff81 ;  /* 0xffffff810a047836 */ /* 0x000fc60000000000 */
[----:B------:R-:W0:Y:S01]  /*0b30*/  MUFU.RCP R8, R7 ;  /* 0x0000000700087308 */ /* 0x000e220000001000 */
[----:B------:R-:W-:Y:S01]  /*0b40*/  FADD.FTZ R9, -R7, -RZ ;  /* 0x800000ff07097221 */ /* 0x000fe20000010100 */
[C---:B------:R-:W-:Y:S01]  /*0b50*/  IMAD R0, R4.reuse, -0x800000, R3 ;  /* 0xff80000004007824 */ /* 0x040fe200078e0203 */
[----:B------:R-:W-:-:S04]  /*0b60*/  IADD3 R5, PT, PT, R4, 0x7f, -R5 ;  /* 0x0000007f04057810 */ /* 0x000fc80007ffe805 */
[----:B------:R-:W-:Y:S01]  /*0b70*/  IADD3 R5, PT, PT, R5, R6, RZ ;  /* 0x0000000605057210 */ /* 0x000fe20007ffe0ff */
[----:B0-----:R-:W-:-:S04]  /*0b80*/  FFMA R11, R8, R9, 1 ;  /* 0x3f800000080b7423 */ /* 0x001fc80000000009 */
[----:B------:R-:W-:-:S04]  /*0b90*/  FFMA R10, R8, R11, R8 ;  /* 0x0000000b080a7223 */ /* 0x000fc80000000008 */
[----:B------:R-:W-:-:S04]  /*0ba0*/  FFMA R3, R0, R10, RZ ;  /* 0x0000000a00037223 */ /* 0x000fc800000000ff */
[----:B------:R-:W-:-:S04]  /*0bb0*/  FFMA R8, R9, R3, R0 ;  /* 0x0000000309087223 */ /* 0x000fc80000000000 */
[----:B------:R-:W-:-:S04]  /*0bc0*/  FFMA R11, R10, R8, R3 ;  /* 0x000000080a0b7223 */ /* 0x000fc80000000003 */
[----:B------:R-:W-:-:S04]  /*0bd0*/  FFMA R8, R9, R11, R0 ;  /* 0x0000000b09087223 */ /* 0x000fc80000000000 */
[----:B------:R-:W-:-:S05]  /*0be0*/  FFMA R3, R10, R8, R11 ;  /* 0x000000080a037223 */ /* 0x000fca000000000b */
[----:B------:R-:W-:-:S04]  /*0bf0*/  SHF.R.U32.HI R0, RZ, 0x17, R3 ;  /* 0x00000017ff007819 */ /* 0x000fc80000011603 */
[----:B------:R-:W-:-:S05]  /*0c00*/  LOP3.LUT R0, R0, 0xff, RZ, 0xc0, !PT ;  /* 0x000000ff00007812 */ /* 0x000fca00078ec0ff */
[----:B------:R-:W-:-:S05]  /*0c10*/  IMAD.IADD R6, R0, 0x1, R5 ;  /* 0x0000000100067824 */ /* 0x000fca00078e0205 */
[----:B------:R-:W-:-:S04]  /*0c20*/  IADD3 R0, PT, PT, R6, -0x1, RZ ;  /* 0xffffffff06007810 */ /* 0x000fc80007ffe0ff */
[----:B------:R-:W-:-:S13]  /*0c30*/  ISETP.GE.U32.AND P0, PT, R0, 0xfe, PT ;  /* 0x000000fe0000780c */ /* 0x000fda0003f06070 */
[----:B------:R-:W-:Y:S05]  /*0c40*/  @!P0 BRA `(.L_x_15) ;  /* 0x0000000000808947 */ /* 0x000fea0003800000 */
[----:B------:R-:W-:-:S13]  /*0c50*/  ISETP.GT.AND P0, PT, R6, 0xfe, PT ;  /* 0x000000fe0600780c */ /* 0x000fda0003f04270 */
[----:B------:R-:W-:Y:S05]  /*0c60*/  @P0 BRA `(.L_x_16) ;  /* 0x00000000006c0947 */ /* 0x000fea0003800000 */
[----:B------:R-:W-:-:S13]  /*0c70*/  ISETP.GE.AND P0, PT, R6, 0x1, PT ;  /* 0x000000010600780c */ /* 0x000fda0003f06270 */
[----:B------:R-:W-:Y:S05]  /*0c80*/  @P0 BRA `(.L_x_17) ;  /* 0x0000000000980947 */ /* 0x000fea0003800000 */
[----:B------:R-:W-:Y:S02]  /*0c90*/  ISETP.GE.AND P0, PT, R6, -0x18, PT ;  /* 0xffffffe80600780c */ /* 0x000fe40003f06270 */
[----:B------:R-:W-:-:S11]  /*0ca0*/  LOP3.LUT R3, R3, 0x80000000, RZ, 0xc0, !PT ;  /* 0x8000000003037812 */ /* 0x000fd600078ec0ff */
[----:B------:R-:W-:Y:S05]  /*0cb0*/  @!P0 BRA `(.L_x_17) ;  /* 0x00000000008c8947 */ /* 0x000fea0003800000 */
[-CC-:B------:R-:W-:Y:S01]  /*0cc0*/  FFMA.RZ R0, R10, R8.reuse, R11.reuse ;  /* 0x000000080a007223 */ /* 0x180fe2000000c00b */
[----:B------:R-:W-:Y:S02]  /*0cd0*/  VIADD R7, R6, 0x20 ;  /* 0x0000002006077836 */ /* 0x000fe40000000000 */
[-CC-:B------:R-:W-:Y:S01]  /*0ce0*/  FFMA.RM R5, R10, R8.reuse, R11.reuse ;  /* 0x000000080a057223 */ /* 0x180fe2000000400b */
[----:B------:R-:W-:Y:S02]  /*0cf0*/  ISETP.NE.AND P2, PT, R6, RZ, PT ;  /* 0x000000ff0600720c */ /* 0x000fe40003f45270 */
[----:B------:R-:W-:Y:S01]  /*0d00*/  LOP3.LUT R4, R0, 0x7fffff, RZ, 0xc0, !PT ;  /* 0x007fffff00047812 */ /* 0x000fe200078ec0ff */
[----:B------:R-:W-:Y:S01]  /*0d10*/  FFMA.RP R0, R10, R8, R11 ;  /* 0x000000080a007223 */ /* 0x000fe2000000800b */
[----:B------:R-:W-:Y:S02]  /*0d20*/  ISETP.NE.AND P1, PT, R6, RZ, PT ;  /* 0x000000ff0600720c */ /* 0x000fe40003f25270 */
[----:B------:R-:W-:-:S02]  /*0d30*/  LOP3.LUT R4, R4, 0x800000, RZ, 0xfc, !PT ;  /* 0x0080000004047812 */ /* 0x000fc400078efcff */
[----:B------:R-:W-:Y:S02]  /*0d40*/  IADD3 R6, PT, PT, -R6, RZ, RZ ;  /* 0x000000ff06067210 */ /* 0x000fe40007ffe1ff */
[----:B------:R-:W-:Y:S02]  /*0d50*/  SHF.L.U32 R7, R4, R7, RZ ;  /* 0x0000000704077219 */ /* 0x000fe400000006ff */
[----:B------:R-:W-:Y:S02]  /*0d60*/  FSETP.NEU.FTZ.AND P0, PT, R0, R5, PT ;  /* 0x000000050000720b */ /* 0x000fe40003f1d000 */
[----:B------:R-:W-:Y:S02]  /*0d70*/  SEL R5, R6, RZ, P2 ;  /* 0x000000ff06057207 */ /* 0x000fe40001000000 */
[----:B------:R-:W-:Y:S02]  /*0d80*/  ISETP.NE.AND P1, PT, R7, RZ, P1 ;  /* 0x000000ff0700720c */ /* 0x000fe40000f25270 */
[----:B------:R-:W-:-:S02]  /*0d90*/  SHF.R.U32.HI R5, RZ, R5, R4 ;  /* 0x00000005ff057219 */ /* 0x000fc40000011604 */
[----:B------:R-:W-:Y:S02]  /*0da0*/  PLOP3.LUT P0, PT, P0, P1, PT, 0xf8, 0x8f ;  /* 0x00000000008f781c */ /* 0x000fe40000703f70 */
[----:B------:R-:W-:Y:S02]  /*0db0*/  SHF.R.U32.HI R7, RZ, 0x1, R5 ;  /* 0x00000001ff077819 */ /* 0x000fe40000011605 */
[----:B------:R-:W-:-:S04]  /*0dc0*/  SEL R0, RZ, 0x1, !P0 ;  /* 0x00000001ff007807 */ /* 0x000fc80004000000 */
[----:B------:R-:W-:-:S04]  /*0dd0*/  LOP3.LUT R0, R0, 0x1, R7, 0xf8, !PT ;  /* 0x0000000100007812 */ /* 0x000fc800078ef807 */
[----:B------:R-:W-:-:S05]  /*0de0*/  LOP3.LUT R0, R0, R5, RZ, 0xc0, !PT ;  /* 0x0000000500007212 */ /* 0x000fca00078ec0ff */
[----:B------:R-:W-:-:S05]  /*0df0*/  IMAD.IADD R0, R7, 0x1, R0 ;  /* 0x0000000107007824 */ /* 0x000fca00078e0200 */
[----:B------:R-:W-:Y:S01]  /*0e00*/  LOP3.LUT R3, R0, R3, RZ, 0xfc, !PT ;  /* 0x0000000300037212 */ /* 0x000fe200078efcff */
[----:B------:R-:W-:Y:S06]  /*0e10*/  BRA `(.L_x_17) ;  /* 0x0000000000347947 */ /* 0x000fec0003800000 */
.L_x_16:
[----:B------:R-:W-:-:S04]  /*0e20*/  LOP3.LUT R3, R3, 0x80000000, RZ, 0xc0, !PT ;  /* 0x8000000003037812 */ /* 0x000fc800078ec0ff */
[----:B------:R-:W-:Y:S01]  /*0e30*/  LOP3.LUT R3, R3, 0x7f800000, RZ, 0xfc, !PT ;  /* 0x7f80000003037812 */ /* 0x000fe200078efcff */
[----:B------:R-:W-:Y:S06]  /*0e40*/  BRA `(.L_x_17) ;  /* 0x0000000000287947 */ /* 0x000fec0003800000 */
.L_x_15:
[----:B------:R-:W-:Y:S01]  /*0e50*/  LEA R3, R5, R3, 0x17 ;  /* 0x0000000305037211 */ /* 0x000fe200078eb8ff */
[----:B------:R-:W-:Y:S06]  /*0e60*/  BRA `(.L_x_17) ;  /* 0x0000000000207947 */ /* 0x000fec0003800000 */
.L_x_14:
[----:B------:R-:W-:-:S04]  /*0e70*/  LOP3.LUT R3, R4, 0x80000000, R3, 0x48, !PT ;  /* 0x8000000004037812 */ /* 0x000fc800078e4803 */
[----:B------:R-:W-:Y:S01]  /*0e80*/  LOP3.LUT R3, R3, 0x7f800000, RZ, 0xfc, !PT ;  /* 0x7f80000003037812 */ /* 0x000fe200078efcff */
[----:B------:R-:W-:Y:S06]  /*0e90*/  BRA `(.L_x_17) ;  /* 0x0000000000147947 */ /* 0x000fec0003800000 */
.L_x_13:
[----:B------:R-:W-:Y:S01]  /*0ea0*/  LOP3.LUT R3, R4, 0x80000000, R3, 0x48, !PT ;  /* 0x8000000004037812 */ /* 0x000fe200078e4803 */
[----:B------:R-:W-:Y:S06]  /*0eb0*/  BRA `(.L_x_17) ;  /* 0x00000000000c7947 */ /* 0x000fec0003800000 */
.L_x_12:
[----:B------:R-:W0:Y:S01]  /*0ec0*/  MUFU.RSQ R3, -QNAN ;  /* 0xffc0000000037908 */ /* 0x000e220000001400 */
[----:B------:R-:W-:Y:S05]  /*0ed0*/  BRA `(.L_x_17) ;  /* 0x0000000000047947 */ /* 0x000fea0003800000 */
.L_x_11:
[----:B------:R-:W-:-:S07]  /*0ee0*/  FADD.FTZ R3, R3, R0 ;  /* 0x0000000003037221 */ /* 0x000fce0000010000 */
.L_x_17:
[----:B0-----:R-:W-:Y:S02]  /*0ef0*/  IMAD.MOV.U32 R6, RZ, RZ, R3 ;  /* 0x000000ffff067224 */ /* 0x001fe400078e0003 */
[----:B------:R-:W-:-:S04]  /*0f00*/  HFMA2 R3, -RZ, RZ, 0, 0 ;  /* 0x00000000ff037431 */ /* 0x000fc800000001ff */
[----:B------:R-:W-:Y:S05]  /*0f10*/  RET.REL.NODEC R2 `(_Z20set_condition_kernelyPfif) ;  /* 0xfffffff002387950 */ /* 0x000fea0003c3ffff */
.L_x_18:
        /* <DEDUP_REMOVED lines=14> */
.L_x_118:


//--------------------- .text._Z12cheap_kernelPfif --------------------------
	.section	.text._Z12cheap_kernelPfif,"ax",@progbits
	.align	128
        .global         _Z12cheap_kernelPfif
        .type           _Z12cheap_kernelPfif,@function
        .size           _Z12cheap_kernelPfif,(.L_x_122 - _Z12cheap_kernelPfif)
        .other          _Z12cheap_kernelPfif,@"STO_CUDA_ENTRY STV_DEFAULT"
_Z12cheap_kernelPfif:
.text._Z12cheap_kernelPfif:
[----:B------:R-:W-:Y:S01]  /*0000*/  LDC R1, c[0x0][0x37c] ;  /* 0x0000df00ff017b82 */ /* 0x000fe20000000800 */
[----:B------:R-:W0:Y:S07]  /*0010*/  S2R R0, SR_TID.X ;  /* 0x0000000000007919 */ /* 0x000e2e0000002100 */
[----:B------:R-:W0:Y:S01]  /*0020*/  S2UR UR4, SR_CTAID.X ;  /* 0x00000000000479c3 */ /* 0x000e220000002500 */
[----:B------:R-:W1:Y:S07]  /*0030*/  LDCU UR5, c[0x0][0x388] ;  /* 0x00007100ff0577ac */ /* 0x000e6e0008000800 */
[----:B------:R-:W0:Y:S02]  /*0040*/  LDC R5, c[0x0][0x360] ;  /* 0x0000d800ff057b82 */ /* 0x000e240000000800 */
[----:B0-----:R-:W-:-:S05]  /*0050*/  IMAD R5, R5, UR4, R0 ;  /* 0x0000000405057c24 */ /* 0x001fca000f8e0200 */
[----:B-1----:R-:W-:-:S13]  /*0060*/  ISETP.GE.AND P0, PT, R5, UR5, PT ;  /* 0x0000000505007c0c */ /* 0x002fda000bf06270 */
[----:B------:R-:W-:Y:S05]  /*0070*/  @P0 EXIT ;  /* 0x000000000000094d */ /* 0x000fea0003800000 */
[----:B------:R-:W0:Y:S01]  /*0080*/  LDC.64 R2, c[0x0][0x380] ;  /* 0x0000e000ff027b82 */ /* 0x000e220000000a00 */
[----:B------:R-:W1:Y:S01]  /*0090*/  LDCU.64 UR4, c[0x0][0x358] ;  /* 0x00006b00ff0477ac */ /* 0x000e620008000a00 */
[----:B------:R-:W2:Y:S01]  /*00a0*/  LDCU UR6, c[0x0][0x38c] ;  /* 0x00007180ff0677ac */ /* 0x000ea20008000800 */
[----:B0-----:R-:W-:-:S05]  /*00b0*/  IMAD.WIDE R2, R5, 0x4, R2 ;  /* 0x0000000405027825 */ /* 0x001fca00078e0202 */
[----:B-1----:R-:W2:Y:S02]  /*00c0*/  LDG.E R0, desc[UR4][R2.64] ;  /* 0x0000000402007981 */ /* 0x002ea4000c1e1900 */
[----:B--2---:R-:W-:-:S05]  /*00d0*/  FMUL R5, R0, UR6 ;  /* 0x0000000600057c20 */ /* 0x004fca0008400000 */
[----:B------:R-:W-:Y:S01]  /*00e0*/  STG.E desc[UR4][R2.64], R5 ;  /* 0x0000000502007986 */ /* 0x000fe2000c101904 */
[----:B------:R-:W-:Y:S05]  /*00f0*/  EXIT ;  /* 0x000000000000794d */ /* 0x000fea0003800000 */
.L_x_19:
        /* <DEDUP_REMOVED lines=16> */
.L_x_122:


//--------------------- .text._Z16expensive_kernelPfif --------------------------
	.section	.text._Z16expensive_kernelPfif,"ax",@progbits
	.align	128
        .global         _Z16expensive_kernelPfif
        .type           _Z16expensive_kernelPfif,@function
        .size           _Z16expensive_kernelPfif,(.L_x_119 - _Z16expensive_kernelPfif)
        .other          _Z16expensive_kernelPfif,@"STO_CUDA_ENTRY STV_DEFAULT"
_Z16expensive_kernelPfif:
.text._Z16expensive_kernelPfif:
        /* <DEDUP_REMOVED lines=12> */
[----:B-1----:R-:W2:Y:S01]  /*00c0*/  LDG.E R0, desc[UR4][R2.64] ;  /* 0x0000000402007981 */ /* 0x002ea2000c1e1900 */
[----:B------:R-:W-:Y:S01]  /*00d0*/  BSSY.RECONVERGENT B0, `(.L_x_20) ;  /* 0x000000d000007945 */ /* 0x000fe20003800200 */
[----:B--2---:R-:W-:-:S04]  /*00e0*/  FFMA R0, R0, R0, UR6 ;  /* 0x0000000600007e23 */ /* 0x004fc80008000000 */
[----:B------:R0:W1:Y:S01]  /*00f0*/  MUFU.RSQ R5, R0 ;  /* 0x0000000000057308 */ /* 0x0000620000001400 */
[----:B------:R-:W-:-:S04]  /*0100*/  IADD3 R4, PT, PT, R0, -0xd000000, RZ ;  /* 0xf300000000047810 */ /* 0x000fc80007ffe0ff */
[----:B------:R-:W-:-:S13]  /*0110*/  ISETP.GT.U32.AND P0, PT, R4, 0x727fffff, PT ;  /* 0x727fffff0400780c */ /* 0x000fda0003f04070 */
[----:B01----:R-:W-:Y:S05]  /*0120*/  @!P0 BRA `(.L_x_21) ;  /* 0x00000000000c8947 */ /* 0x003fea0003800000 */
[----:B------:R-:W-:-:S07]  /*0130*/  MOV R9, 0x150 ;  /* 0x0000015000097802 */ /* 0x000fce0000000f00 */
[----:B------:R-:W-:Y:S05]  /*0140*/  CALL.REL.NOINC `($__internal_1_$__cuda_sm20_sqrt_rn_f32_slowpath) ;  /* 0x0000002000607944 */ /* 0x000fea0003c00000 */
[----:B------:R-:W-:Y:S05]  /*0150*/  BRA `(.L_x_22) ;  /* 0x0000000000107947 */ /* 0x000fea0003800000 */
.L_x_21:
[----:B------:R-:W-:Y:S01]  /*0160*/  FMUL.FTZ R7, R0, R5 ;  /* 0x0000000500077220 */ /* 0x000fe20000410000 */
[----:B------:R-:W-:-:S03]  /*0170*/  FMUL.FTZ R5, R5, 0.5 ;  /* 0x3f00000005057820 */ /* 0x000fc60000410000 */
[----:B------:R-:W-:-:S04]  /*0180*/  FFMA R0, -R7, R7, R0 ;  /* 0x0000000707007223 */ /* 0x000fc80000000100 */
[----:B------:R-:W-:-:S07]  /*0190*/  FFMA R0, R0, R5, R7 ;  /* 0x0000000500007223 */ /* 0x000fce0000000007 */
.L_x_22:
[----:B------:R-:W-:Y:S05]  /*01a0*/  BSYNC.RECONVERGENT B0 ;  /* 0x0000000000007941 */ /* 0x000fea0003800200 */
.L_x_20:
[----:B------:R-:W0:Y:S01]  /*01b0*/  LDCU UR6, c[0x0][0x38c] ;  /* 0x00007180ff0677ac */ /* 0x000e220008000800 */
[----:B------:R-:W-:Y:S01]  /*01c0*/  FMUL R0, R0, 0.99000000953674316406 ;  /* 0x3f7d70a400007820 */ /* 0x000fe20000400000 */
[----:B------:R-:W-:Y:S03]  /*01d0*/  BSSY.RECONVERGENT B0, `(.L_x_23) ;  /* 0x000000e000007945 */ /* 0x000fe60003800200 */
[----:B0-----:R-:W-:-:S04]  /*01e0*/  FFMA R5, R0, R0, UR6 ;  /* 0x0000000600057e23 */ /* 0x001fc80008000000 */
[----:B------:R0:W1:Y:S01]  /*01f0*/  MUFU.RSQ R4, R5 ;  /* 0x0000000500047308 */ /* 0x0000620000001400 */
[----:B------:R-:W-:-:S04]  /*0200*/  IADD3 R0, PT, PT, R5, -0xd000000, RZ ;  /* 0xf300000005007810 */ /* 0x000fc80007ffe0ff */
[----:B------:R-:W-:-:S13]  /*0210*/  ISETP.GT.U32.AND P0, PT, R0, 0x727fffff, PT ;  /* 0x727fffff0000780c */ /* 0x000fda0003f04070 */
[----:B01----:R-:W-:Y:S05]  /*0220*/  @!P0 BRA `(.L_x_24) ;  /* 0x0000000000108947 */ /* 0x003fea0003800000 */
[----:B------:R-:W-:Y:S02]  /*0230*/  MOV R0, R5 ;  /* 0x0000000500007202 */ /* 0x000fe40000000f00 */
[----:B------:R-:W-:-:S07]  /*0240*/  MOV R9, 0x260 ;  /* 0x0000026000097802 */ /* 0x000fce0000000f00 */
[----:B------:R-:W-:Y:S05]  /*0250*/  CALL.REL.NOINC `($__internal_1_$__cuda_sm20_sqrt_rn_f32_slowpath) ;  /* 0x00000020001c7944 */ /* 0x000fea0003c00000 */
[----:B------:R-:W-:Y:S05]  /*0260*/  BRA `(.L_x_25) ;  /* 0x0000000000107947 */ /* 0x000fea0003800000 */
.L_x_24:
[----:B------:R-:W-:Y:S01]  /*0270*/  FMUL.FTZ R0, R5, R4 ;  /* 0x0000000405007220 */ /* 0x000fe20000410000 */
[----:B------:R-:W-:-:S03]  /*0280*/  FMUL.FTZ R4, R4, 0.5 ;  /* 0x3f00000004047820 */ /* 0x000fc60000410000 */
[----:B------:R-:W-:-:S04]  /*0290*/  FFMA R5, -R0, R0, R5 ;  /* 0x0000000000057223 */ /* 0x000fc80000000105 */
[----:B------:R-:W-:-:S07]  /*02a0*/  FFMA R0, R5, R4, R0 ;  /* 0x0000000405007223 */ /* 0x000fce0000000000 */
.L_x_25:
[----:B------:R-:W-:Y:S05]  /*02b0*/  BSYNC.RECONVERGENT B0 ;  /* 0x0000000000007941 */ /* 0x000fea0003800200 */
.L_x_23:
        /* <DEDUP_REMOVED lines=12> */
.L_x_27:
[----:B------:R-:W-:Y:S01]  /*0380*/  FMUL.FTZ R0, R5, R4 ;  /* 0x0000000405007220 */ /* 0x000fe20000410000 */
[----:B------:R-:W-:-:S03]  /*0390*/  FMUL.FTZ R4, R4, 0.5 ;  /* 0x3f00000004047820 */ /* 0x000fc60000410000 */
[----:B------:R-:W-:-:S04]  /*03a0*/  FFMA R5, -R0, R0, R5 ;  /* 0x0000000000057223 */ /* 0x000fc80000000105 */
[----:B------:R-:W-:-:S07]  /*03b0*/  FFMA R0, R5, R4, R0 ;  /* 0x0000000405007223 */ /* 0x000fce0000000000 */
.L_x_28:
[----:B------:R-:W-:Y:S05]  /*03c0*/  BSYNC.RECONVERGENT B0 ;  /* 0x0000000000007941 */ /* 0x000fea0003800200 */
.L_x_26:
        /* <DEDUP_REMOVED lines=12> */
.L_x_30:
[----:B------:R-:W-:Y:S01]  /*0490*/  FMUL.FTZ R0, R5, R4 ;  /* 0x0000000405007220 */ /* 0x000fe20000410000 */
[----:B------:R-:W-:-:S03]  /*04a0*/  FMUL.FTZ R4, R4, 0.5 ;  /* 0x3f00000004047820 */ /* 0x000fc60000410000 */
[----:B------:R-:W-:-:S04]  /*04b0*/  FFMA R5, -R0, R0, R5 ;  /* 0x0000000000057223 */ /* 0x000fc80000000105 */
[----:B------:R-:W-:-:S07]  /*04c0*/  FFMA R0, R5, R4, R0 ;  /* 0x0000000405007223 */ /* 0x000fce0000000000 */
.L_x_31:
[----:B------:R-:W-:Y:S05]  /*04d0*/  BSYNC.RECONVERGENT B0 ;  /* 0x0000000000007941 */ /* 0x000fea0003800200 */
.L_x_29:
        /* <DEDUP_REMOVED lines=12> */
.L_x_33:
[----:B------:R-:W-:Y:S01]  /*05a0*/  FMUL.FTZ R0, R5, R4 ;  /* 0x0000000405007220 */ /* 0x000fe20000410000 */
[----:B------:R-:W-:-:S03]  /*05b0*/  FMUL.FTZ R4, R4, 0.5 ;  /* 0x3f00000004047820 */ /* 0x000fc60000410000 */
[----:B------:R-:W-:-:S04]  /*05c0*/  FFMA R5, -R0, R0, R5 ;  /* 0x0000000000057223 */ /* 0x000fc80000000105 */
[----:B------:R-:W-:-:S07]  /*05d0*/  FFMA R0, R5, R4, R0 ;  /* 0x0000000405007223 */ /* 0x000fce0000000000 */
.L_x_34:
[----:B------:R-:W-:Y:S05]  /*05e0*/  BSYNC.RECONVERGENT B0 ;  /* 0x0000000000007941 */ /* 0x000fea0003800200 */
.L_x_32:
        /* <DEDUP_REMOVED lines=12> */
.L_x_36:
[----:B------:R-:W-:Y:S01]  /*06b0*/  FMUL.FTZ R0, R5, R4 ;  /* 0x0000000405007220 */ /* 0x000fe20000410000 */
[----:B------:R-:W-:-:S03]  /*06c0*/  FMUL.FTZ R4, R4, 0.5 ;  /* 0x3f00000004047820 */ /* 0x000fc60000410000 */
[----:B------:R-:W-:-:S04]  /*06d0*/  FFMA R5, -R0, R0, R5 ;  /* 0x0000000000057223 */ /* 0x000fc80000000105 */
[----:B------:R-:W-:-:S07]  /*06e0*/  FFMA R0, R5, R4, R0 ;  /* 0x0000000405007223 */ /* 0x000fce0000000000 */
.L_x_37:
[----:B------:R-:W-:Y:S05]  /*06f0*/  BSYNC.RECONVERGENT B0 ;  /* 0x0000000000007941 */ /* 0x000fea0003800200 */
.L_x_35:
        /* <DEDUP_REMOVED lines=12> */
.L_x_39:
[----:B------:R-:W-:Y:S01]  /*07c0*/  FMUL.FTZ R0, R5, R4 ;  /* 0x0000000405007220 */ /* 0x000fe20000410000 */
[----:B------:R-:W-:-:S03]  /*07d0*/  FMUL.FTZ R4, R4, 0.5 ;  /* 0x3f00000004047820 */ /* 0x000fc60000410000 */
[----:B------:R-:W-:-:S04]  /*07e0*/  FFMA R5, -R0, R0, R5 ;  /* 0x0000000000057223 */ /* 0x000fc80000000105 */
[----:B------:R-:W-:-:S07]  /*07f0*/  FFMA R0, R5, R4, R0 ;  /* 0x0000000405007223 */ /* 0x000fce0000000000 */
.L_x_40:
[----:B------:R-:W-:Y:S05]  /*0800*/  BSYNC.RECONVERGENT B0 ;  /* 0x0000000000007941 */ /* 0x000fea0003800200 */
.L_x_38:
        /* <DEDUP_REMOVED lines=12> */
.L_x_42:
[----:B------:R-:W-:Y:S01]  /*08d0*/  FMUL.FTZ R0, R5, R4 ;  /* 0x0000000405007220 */ /* 0x000fe20000410000 */
[----:B------:R-:W-:-:S03]  /*08e0*/  FMUL.FTZ R4, R4, 0.5 ;  /* 0x3f00000004047820 */ /* 0x000fc60000410000 */
[----:B------:R-:W-:-:S04]  /*08f0*/  FFMA R5, -R0, R0, R5 ;  /* 0x0000000000057223 */ /* 0x000fc80000000105 */
[----:B------:R-:W-:-:S07]  /*0900*/  FFMA R0, R5, R4, R0 ;  /* 0x0000000405007223 */ /* 0x000fce0000000000 */
.L_x_43:
[----:B------:R-:W-:Y:S05]  /*0910*/  BSYNC.RECONVERGENT B0 ;  /* 0x0000000000007941 */ /* 0x000fea0003800200 */
.L_x_41:
        /* <DEDUP_REMOVED lines=12> */
.L_x_45:
[----:B------:R-:W-:Y:S01]  /*09e0*/  FMUL.FTZ R0, R5, R4 ;  /* 0x0000000405007220 */ /* 0x000fe20000410000 */
[----:B------:R-:W-:-:S03]  /*09f0*/  FMUL.FTZ R4, R4, 0.5 ;  /* 0x3f00000004047820 */ /* 0x000fc60000410000 */
[----:B------:R-:W-:-:S04]  /*0a00*/  FFMA R5, -R0, R0, R5 ;  /* 0x0000000000057223 */ /* 0x000fc80000000105 */
[----:B------:R-:W-:-:S07]  /*0a10*/  FFMA R0, R5, R4, R0 ;  /* 0x0000000405007223 */ /* 0x000fce0000000000 */
.L_x_46:
[----:B------:R-:W-:Y:S05]  /*0a20*/  BSYNC.RECONVERGENT B0 ;  /* 0x0000000000007941 */ /* 0x000fea0003800200 */
.L_x_44:
        /* <DEDUP_REMOVED lines=12> */
.L_x_48:
[----:B------:R-:W-:Y:S01]  /*0af0*/  FMUL.FTZ R0, R5, R4 ;  /* 0x0000000405007220 */ /* 0x000fe20000410000 */
[----:B------:R-:W-:-:S03]  /*0b00*/  FMUL.FTZ R4, R4, 0.5 ;  /* 0x3f00000004047820 */ /* 0x000fc60000410000 */
[----:B------:R-:W-:-:S04]  /*0b10*/  FFMA R5, -R0, R0, R5 ;  /* 0x0000000000057223 */ /* 0x000fc80000000105 */
[----:B------:R-:W-:-:S07]  /*0b20*/  FFMA R0, R5, R4, R0 ;  /* 0x0000000405007223 */ /* 0x000fce0000000000 */
.L_x_49:
[----:B------:R-:W-:Y:S05]  /*0b30*/  BSYNC.RECONVERGENT B0 ;  /* 0x0000000000007941 */ /* 0x000fea0003800200 */
.L_x_47:
        /* <DEDUP_REMOVED lines=12> */
.L_x_51:
[----:B------:R-:W-:Y:S01]  /*0c00*/  FMUL.FTZ R0, R5, R4 ;  /* 0x0000000405007220 */ /* 0x000fe20000410000 */
[----:B------:R-:W-:-:S03]  /*0c10*/  FMUL.FTZ R4, R4, 0.5 ;  /* 0x3f00000004047820 */ /* 0x000fc60000410000 */
[----:B------:R-:W-:-:S04]  /*0c20*/  FFMA R5, -R0, R0, R5 ;  /* 0x0000000000057223 */ /* 0x000fc80000000105 */
[----:B------:R-:W-:-:S07]  /*0c30*/  FFMA R0, R5, R4, R0 ;  /* 0x0000000405007223 */ /* 0x000fce0000000000 */
.L_x_52:
[----:B------:R-:W-:Y:S05]  /*0c40*/  BSYNC.RECONVERGENT B0 ;  /* 0x0000000000007941 */ /* 0x000fea0003800200 */
.L_x_50:
        /* <DEDUP_REMOVED lines=12> */
.L_x_54:
[----:B------:R-:W-:Y:S01]  /*0d10*/  FMUL.FTZ R0, R5, R4 ;  /* 0x0000000405007220 */ /* 0x000fe20000410000 */
[----:B------:R-:W-:-:S03]  /*0d20*/  FMUL.FTZ R4, R4, 0.5 ;  /* 0x3f00000004047820 */ /* 0x000fc60000410000 */
[----:B------:R-:W-:-:S04]  /*0d30*/  FFMA R5, -R0, R0, R5 ;  /* 0x0000000000057223 */ /* 0x000fc80000000105 */
[----:B------:R-:W-:-:S07]  /*0d40*/  FFMA R0, R5, R4, R0 ;  /* 0x0000000405007223 */ /* 0x000fce0000000000 */
.L_x_55:
[----:B------:R-:W-:Y:S05]  /*0d50*/  BSYNC.RECONVERGENT B0 ;  /* 0x0000000000007941 */ /* 0x000fea0003800200 */
.L_x_53:
        /* <DEDUP_REMOVED lines=12> */
.L_x_57:
[----:B------:R-:W-:Y:S01]  /*0e20*/  FMUL.FTZ R0, R5, R4 ;  /* 0x0000000405007220 */ /* 0x000fe20000410000 */
[----:B------:R-:W-:-:S03]  /*0e30*/  FMUL.FTZ R4, R4, 0.5 ;  /* 0x3f00000004047820 */ /* 0x000fc60000410000 */
[----:B------:R-:W-:-:S04]  /*0e40*/  FFMA R5, -R0, R0, R5 ;  /* 0x0000000000057223 */ /* 0x000fc80000000105 */
[----:B------:R-:W-:-:S07]  /*0e50*/  FFMA R0, R5, R4, R0 ;  /* 0x0000000405007223 */ /* 0x000fce0000000000 */
.L_x_58:
[----:B------:R-:W-:Y:S05]  /*0e60*/  BSYNC.RECONVERGENT B0 ;  /* 0x0000000000007941 */ /* 0x000fea0003800200 */
.L_x_56:
        /* <DEDUP_REMOVED lines=12> */
.L_x_60:
[----:B------:R-:W-:Y:S01]  /*0f30*/  FMUL.FTZ R0, R5, R4 ;  /* 0x0000000405007220 */ /* 0x000fe20000410000 */
[----:B------:R-:W-:-:S03]  /*0f40*/  FMUL.FTZ R4, R4, 0.5 ;  /* 0x3f00000004047820 */ /* 0x000fc60000410000 */
[----:B------:R-:W-:-:S04]  /*0f50*/  FFMA R5, -R0, R0, R5 ;  /* 0x0000000000057223 */ /* 0x000fc80000000105 */
[----:B------:R-:W-:-:S07]  /*0f60*/  FFMA R0, R5, R4, R0 ;  /* 0x0000000405007223 */ /* 0x000fce0000000000 */
.L_x_61:
[----:B------:R-:W-:Y:S05]  /*0f70*/  BSYNC.RECONVERGENT B0 ;  /* 0x0000000000007941 */ /* 0x000fea0003800200 */
.L_x_59:
        /* <DEDUP_REMOVED lines=12> */
.L_x_63:
[----:B------:R-:W-:Y:S01]  /*1040*/  FMUL.FTZ R0, R5, R4 ;  /* 0x0000000405007220 */ /* 0x000fe20000410000 */
[----:B------:R-:W-:-:S03]  /*1050*/  FMUL.FTZ R4, R4, 0.5 ;  /* 0x3f00000004047820 */ /* 0x000fc60000410000 */
[----:B------:R-:W-:-:S04]  /*1060*/  FFMA R5, -R0, R0, R5 ;  /* 0x0000000000057223 */ /* 0x000fc80000000105 */
[----:B------:R-:W-:-:S07]  /*1070*/  FFMA R0, R5, R4, R0 ;  /* 0x0000000405007223 */ /* 0x000fce0000000000 */
.L_x_64:
[----:B------:R-:W-:Y:S05]  /*1080*/  BSYNC.RECONVERGENT B0 ;  /* 0x0000000000007941 */ /* 0x000fea0003800200 */
.L_x_62:
        /* <DEDUP_REMOVED lines=12> */
.L_x_66:
[----:B------:R-:W-:Y:S01]  /*1150*/  FMUL.FTZ R0, R5, R4 ;  /* 0x0000000405007220 */ /* 0x000fe20000410000 */
[----:B------:R-:W-:-:S03]  /*1160*/  FMUL.FTZ R4, R4, 0.5 ;  /* 0x3f00000004047820 */ /* 0x000fc60000410000 */
[----:B------:R-:W-:-:S04]  /*1170*/  FFMA R5, -R0, R0, R5 ;  /* 0x0000000000057223 */ /* 0x000fc80000000105 */
[----:B------:R-:W-:-:S07]  /*1180*/  FFMA R0, R5, R4, R0 ;  /* 0x0000000405007223 */ /* 0x000fce0000000000 */
.L_x_67:
[----:B------:R-:W-:Y:S05]  /*1190*/  BSYNC.RECONVERGENT B0 ;  /* 0x0000000000007941 */ /* 0x000fea0003800200 */
.L_x_65:
        /* <DEDUP_REMOVED lines=12> */
.L_x_69:
[----:B------:R-:W-:Y:S01]  /*1260*/  FMUL.FTZ R0, R5, R4 ;  /* 0x0000000405007220 */ /* 0x000fe20000410000 */
[----:B------:R-:W-:-:S03]  /*1270*/  FMUL.FTZ R4, R4, 0.5 ;  /* 0x3f00000004047820 */ /* 0x000fc60000410000 */
[----:B------:R-:W-:-:S04]  /*1280*/  FFMA R5, -R0, R0, R5 ;  /* 0x0000000000057223 */ /* 0x000fc80000000105 */
[----:B------:R-:W-:-:S07]  /*1290*/  FFMA R0, R5, R4, R0 ;  /* 0x0000000405007223 */ /* 0x000fce0000000000 */
.L_x_70:
[----:B------:R-:W-:Y:S05]  /*12a0*/  BSYNC.RECONVERGENT B0 ;  /* 0x0000000000007941 */ /* 0x000fea0003800200 */
.L_x_68:
        /* <DEDUP_REMOVED lines=12> */
.L_x_72:
[----:B------:R-:W-:Y:S01]  /*1370*/  FMUL.FTZ R0, R5, R4 ;  /* 0x0000000405007220 */ /* 0x000fe20000410000 */
[----:B------:R-:W-:-:S03]  /*1380*/  FMUL.FTZ R4, R4, 0.5 ;  /* 0x3f00000004047820 */ /* 0x000fc60000410000 */
[----:B------:R-:W-:-:S04]  /*1390*/  FFMA R5, -R0, R0, R5 ;  /* 0x0000000000057223 */ /* 0x000fc80000000105 */
[----:B------:R-:W-:-:S07]  /*13a0*/  FFMA R0, R5, R4, R0 ;  /* 0x0000000405007223 */ /* 0x000fce0000000000 */
.L_x_73:
[----:B------:R-:W-:Y:S05]  /*13b0*/  BSYNC.RECONVERGENT B0 ;  /* 0x0000000000007941 */ /* 0x000fea0003800200 */
.L_x_71:
        /* <DEDUP_REMOVED lines=12> */
.L_x_75:
[----:B------:R-:W-:Y:S01]  /*1480*/  FMUL.FTZ R0, R5, R4 ;  /* 0x0000000405007220 */ /* 0x000fe20000410000 */
[----:B------:R-:W-:-:S03]  /*1490*/  FMUL.FTZ R4, R4, 0.5 ;  /* 0x3f00000004047820 */ /* 0x000fc60000410000 */
[----:B------:R-:W-:-:S04]  /*14a0*/  FFMA R5, -R0, R0, R5 ;  /* 0x0000000000057223 */ /* 0x000fc80000000105 */
[----:B------:R-:W-:-:S07]  /*14b0*/  FFMA R0, R5, R4, R0 ;  /* 0x0000000405007223 */ /* 0x000fce0000000000 */
.L_x_76:
[----:B------:R-:W-:Y:S05]  /*14c0*/  BSYNC.RECONVERGENT B0 ;  /* 0x0000000000007941 */ /* 0x000fea0003800200 */
.L_x_74:
        /* <DEDUP_REMOVED lines=12> */
.L_x_78:
[----:B------:R-:W-:Y:S01]  /*1590*/  FMUL.FTZ R0, R5, R4 ;  /* 0x0000000405007220 */ /* 0x000fe20000410000 */
[----:B------:R-:W-:-:S03]  /*15a0*/  FMUL.FTZ R4, R4, 0.5 ;  /* 0x3f00000004047820 */ /* 0x000fc60000410000 */
[----:B------:R-:W-:-:S04]  /*15b0*/  FFMA R5, -R0, R0, R5 ;  /* 0x0000000000057223 */ /* 0x000fc80000000105 */
[----:B------:R-:W-:-:S07]  /*15c0*/  FFMA R0, R5, R4, R0 ;  /* 0x0000000405007223 */ /* 0x000fce0000000000 */
.L_x_79:
[----:B------:R-:W-:Y:S05]  /*15d0*/  BSYNC.RECONVERGENT B0 ;  /* 0x0000000000007941 */ /* 0x000fea0003800200 */
.L_x_77:
        /* <DEDUP_REMOVED lines=12> */
.L_x_81:
[----:B------:R-:W-:Y:S01]  /*16a0*/  FMUL.FTZ R0, R5, R4 ;  /* 0x0000000405007220 */ /* 0x000fe20000410000 */
[----:B------:R-:W-:-:S03]  /*16b0*/  FMUL.FTZ R4, R4, 0.5 ;  /* 0x3f00000004047820 */ /* 0x000fc60000410000 */
[----:B------:R-:W-:-:S04]  /*16c0*/  FFMA R5, -R0, R0, R5 ;  /* 0x0000000000057223 */ /* 0x000fc80000000105 */
[----:B------:R-:W-:-:S07]  /*16d0*/  FFMA R0, R5, R4, R0 ;  /* 0x0000000405007223 */ /* 0x000fce0000000000 */
.L_x_82:
[----:B------:R-:W-:Y:S05]  /*16e0*/  BSYNC.RECONVERGENT B0 ;  /* 0x0000000000007941 */ /* 0x000fea0003800200 */
.L_x_80:
        /* <DEDUP_REMOVED lines=12> */
.L_x_84:
[----:B------:R-:W-:Y:S01]  /*17b0*/  FMUL.FTZ R0, R5, R4 ;  /* 0x0000000405007220 */ /* 0x000fe20000410000 */
[----:B------:R-:W-:-:S03]  /*17c0*/  FMUL.FTZ R4, R4, 0.5 ;  /* 0x3f00000004047820 */ /* 0x000fc60000410000 */
[----:B------:R-:W-:-:S04]  /*17d0*/  FFMA R5, -R0, R0, R5 ;  /* 0x0000000000057223 */ /* 0x000fc80000000105 */
[----:B------:R-:W-:-:S07]  /*17e0*/  FFMA R0, R5, R4, R0 ;  /* 0x0000000405007223 */ /* 0x000fce0000000000 */
.L_x_85:
[----:B------:R-:W-:Y:S05]  /*17f0*/  BSYNC.RECONVERGENT B0 ;  /* 0x0000000000007941 */ /* 0x000fea0003800200 */
.L_x_83:
        /* <DEDUP_REMOVED lines=12> */
.L_x_87:
[----:B------:R-:W-:Y:S01]  /*18c0*/  FMUL.FTZ R0, R5, R4 ;  /* 0x0000000405007220 */ /* 0x000fe20000410000 */
[----:B------:R-:W-:-:S03]  /*18d0*/  FMUL.FTZ R4, R4, 0.5 ;  /* 0x3f00000004047820 */ /* 0x000fc60000410000 */
[----:B------:R-:W-:-:S04]  /*18e0*/  FFMA R5, -R0, R0, R5 ;  /* 0x0000000000057223 */ /* 0x000fc80000000105 */
[----:B------:R-:W-:-:S07]  /*18f0*/  FFMA R0, R5, R4, R0 ;  /* 0x0000000405007223 */ /* 0x000fce0000000000 */
.L_x_88:
[----:B------:R-:W-:Y:S05]  /*1900*/  BSYNC.RECONVERGENT B0 ;  /* 0x0000000000007941 */ /* 0x000fea0003800200 */
.L_x_86:
        /* <DEDUP_REMOVED lines=12> */
.L_x_90:
[----:B------:R-:W-:Y:S01]  /*19d0*/  FMUL.FTZ R0, R5, R4 ;  /* 0x0000000405007220 */ /* 0x000fe20000410000 */
[----:B------:R-:W-:-:S03]  /*19e0*/  FMUL.FTZ R4, R4, 0.5 ;  /* 0x3f00000004047820 */ /* 0x000fc60000410000 */
[----:B------:R-:W-:-:S04]  /*19f0*/  FFMA R5, -R0, R0, R5 ;  /* 0x0000000000057223 */ /* 0x000fc80000000105 */
[----:B------:R-:W-:-:S07]  /*1a00*/  FFMA R0, R5, R4, R0 ;  /* 0x0000000405007223 */ /* 0x000fce0000000000 */
.L_x_91:
[----:B------:R-:W-:Y:S05]  /*1a10*/  BSYNC.RECONVERGENT B0 ;  /* 0x0000000000007941 */ /* 0x000fea0003800200 */
.L_x_89:
        /* <DEDUP_REMOVED lines=12> */
.L_x_93:
[----:B------:R-:W-:Y:S01]  /*1ae0*/  FMUL.FTZ R0, R5, R4 ;  /* 0x0000000405007220 */ /* 0x000fe20000410000 */
[----:B------:R-:W-:-:S03]  /*1af0*/  FMUL.FTZ R4, R4, 0.5 ;  /* 0x3f00000004047820 */ /* 0x000fc60000410000 */
[----:B------:R-:W-:-:S04]  /*1b00*/  FFMA R5, -R0, R0, R5 ;  /* 0x0000000000057223 */ /* 0x000fc80000000105 */
[----:B------:R-:W-:-:S07]  /*1b10*/  FFMA R0, R5, R4, R0 ;  /* 0x0000000405007223 */ /* 0x000fce0000000000 */
.L_x_94:
[----:B------:R-:W-:Y:S05]  /*1b20*/  BSYNC.RECONVERGENT B0 ;  /* 0x0000000000007941 */ /* 0x000fea0003800200 */
.L_x_92:
        /* <DEDUP_REMOVED lines=12> */
.L_x_96:
[----:B------:R-:W-:Y:S01]  /*1bf0*/  FMUL.FTZ R0, R5, R4 ;  /* 0x0000000405007220 */ /* 0x000fe20000410000 */
[----:B------:R-:W-:-:S03]  /*1c00*/  FMUL.FTZ R4, R4, 0.5 ;  /* 0x3f00000004047820 */ /* 0x000fc60000410000 */
[----:B------:R-:W-:-:S04]  /*1c10*/  FFMA R5, -R0, R0, R5 ;  /* 0x0000000000057223 */ /* 0x000fc80000000105 */
[----:B------:R-:W-:-:S07]  /*1c20*/  FFMA R0, R5, R4, R0 ;  /* 0x0000000405007223 */ /* 0x000fce0000000000 */
.L_x_97:
[----:B------:R-:W-:Y:S05]  /*1c30*/  BSYNC.RECONVERGENT B0 ;  /* 0x0000000000007941 */ /* 0x000fea0003800200 */
.L_x_95:
        /* <DEDUP_REMOVED lines=12> */
.L_x_99:
[----:B------:R-:W-:Y:S01]  /*1d00*/  FMUL.FTZ R0, R5, R4 ;  /* 0x0000000405007220 */ /* 0x000fe20000410000 */
[----:B------:R-:W-:-:S03]  /*1d10*/  FMUL.FTZ R4, R4, 0.5 ;  /* 0x3f00000004047820 */ /* 0x000fc60000410000 */
[----:B------:R-:W-:-:S04]  /*1d20*/  FFMA R5, -R0, R0, R5 ;  /* 0x0000000000057223 */ /* 0x000fc80000000105 */
[----:B------:R-:W-:-:S07]  /*1d30*/  FFMA R0, R5, R4, R0 ;  /* 0x0000000405007223 */ /* 0x000fce0000000000 */
.L_x_100:
[----:B------:R-:W-:Y:S05]  /*1d40*/  BSYNC.RECONVERGENT B0 ;  /* 0x0000000000007941 */ /* 0x000fea0003800200 */
.L_x_98:
        /* <DEDUP_REMOVED lines=12> */
.L_x_102:
[----:B------:R-:W-:Y:S01]  /*1e10*/  FMUL.FTZ R0, R5, R4 ;  /* 0x0000000405007220 */ /* 0x000fe20000410000 */
[----:B------:R-:W-:-:S03]  /*1e20*/  FMUL.FTZ R4, R4, 0.5 ;  /* 0x3f00000004047820 */ /* 0x000fc60000410000 */
[----:B------:R-:W-:-:S04]  /*1e30*/  FFMA R5, -R0, R0, R5 ;  /* 0x0000000000057223 */ /* 0x000fc80000000105 */
[----:B------:R-:W-:-:S07]  /*1e40*/  FFMA R0, R5, R4, R0 ;  /* 0x0000000405007223 */ /* 0x000fce0000000000 */
.L_x_103:
[----:B------:R-:W-:Y:S05]  /*1e50*/  BSYNC.RECONVERGENT B0 ;  /* 0x0000000000007941 */ /* 0x000fea0003800200 */
.L_x_101:
        /* <DEDUP_REMOVED lines=12> */
.L_x_105:
[----:B------:R-:W-:Y:S01]  /*1f20*/  FMUL.FTZ R0, R5, R4 ;  /* 0x0000000405007220 */ /* 0x000fe20000410000 */
[----:B------:R-:W-:-:S03]  /*1f30*/  FMUL.FTZ R4, R4, 0.5 ;  /* 0x3f00000004047820 */ /* 0x000fc60000410000 */
[----:B------:R-:W-:-:S04]  /*1f40*/  FFMA R5, -R0, R0, R5 ;  /* 0x0000000000057223 */ /* 0x000fc80000000105 */
[----:B------:R-:W-:-:S07]  /*1f50*/  FFMA R0, R5, R4, R0 ;  /* 0x0000000405007223 */ /* 0x000fce0000000000 */
.L_x_106:
[----:B------:R-:W-:Y:S05]  /*1f60*/  BSYNC.RECONVERGENT B0 ;  /* 0x0000000000007941 */ /* 0x000fea0003800200 */
.L_x_104:
        /* <DEDUP_REMOVED lines=12> */
.L_x_108:
[----:B------:R-:W-:Y:S01]  /*2030*/  FMUL.FTZ R0, R5, R4 ;  /* 0x0000000405007220 */ /* 0x000fe20000410000 */
[----:B------:R-:W-:-:S03]  /*2040*/  FMUL.FTZ R4, R4, 0.5 ;  /* 0x3f00000004047820 */ /* 0x000fc60000410000 */
[----:B------:R-:W-:-:S04]  /*2050*/  FFMA R5, -R0, R0, R5 ;  /* 0x0000000000057223 */ /* 0x000fc80000000105 */
[----:B------:R-:W-:-:S07]  /*2060*/  FFMA R0, R5, R4, R0 ;  /* 0x0000000405007223 */ /* 0x000fce0000000000 */
.L_x_109:
[----:B------:R-:W-:Y:S05]  /*2070*/  BSYNC.RECONVERGENT B0 ;  /* 0x0000000000007941 */ /* 0x000fea0003800200 */
.L_x_107:
        /* <DEDUP_REMOVED lines=12> */
.L_x_111:
[----:B------:R-:W-:Y:S01]  /*2140*/  FMUL.FTZ R0, R5, R4 ;  /* 0x0000000405007220 */ /* 0x000fe20000410000 */
[----:B------:R-:W-:-:S03]  /*2150*/  FMUL.FTZ R4, R4, 0.5 ;  /* 0x3f00000004047820 */ /* 0x000fc60000410000 */
[----:B------:R-:W-:-:S04]  /*2160*/  FFMA R5, -R0, R0, R5 ;  /* 0x0000000000057223 */ /* 0x000fc80000000105 */
[----:B------:R-:W-:-:S07]  /*2170*/  FFMA R0, R5, R4, R0 ;  /* 0x0000000405007223 */ /* 0x000fce0000000000 */
.L_x_112:
[----:B------:R-:W-:Y:S05]  /*2180*/  BSYNC.RECONVERGENT B0 ;  /* 0x0000000000007941 */ /* 0x000fea0003800200 */
.L_x_110:
        /* <DEDUP_REMOVED lines=12> */
.L_x_114:
[----:B------:R-:W-:Y:S01]  /*2250*/  FMUL.FTZ R0, R5, R4 ;  /* 0x0000000405007220 */ /* 0x000fe20000410000 */
[----:B------:R-:W-:-:S03]  /*2260*/  FMUL.FTZ R4, R4, 0.5 ;  /* 0x3f00000004047820 */ /* 0x000fc60000410000 */
[----:B------:R-:W-:-:S04]  /*2270*/  FFMA R5, -R0, R0, R5 ;  /* 0x0000000000057223 */ /* 0x000fc80000000105 */
[----:B------:R-:W-:-:S07]  /*2280*/  FFMA R0, R5, R4, R0 ;  /* 0x0000000405007223 */ /* 0x000fce0000000000 */
.L_x_115:
[----:B------:R-:W-:Y:S05]  /*2290*/  BSYNC.RECONVERGENT B0 ;  /* 0x0000000000007941 */ /* 0x000fea0003800200 */
.L_x_113:
[----:B------:R-:W-:-:S05]  /*22a0*/  FMUL R5, R0, 0.99000000953674316406 ;  /* 0x3f7d70a400057820 */ /* 0x000fca0000400000 */
[----:B------:R-:W-:Y:S01]  /*22b0*/  STG.E desc[UR4][R2.64], R5 ;  /* 0x0000000502007986 */ /* 0x000fe2000c101904 */
[----:B------:R-:W-:Y:S05]  /*22c0*/  EXIT ;  /* 0x000000000000794d */ /* 0x000fea0003800000 */
        .weak           $__internal_1_$__cuda_sm20_sqrt_rn_f32_slowpath
        .type           $__internal_1_$__cuda_sm20_sqrt_rn_f32_slowpath,@function
        .size           $__internal_1_$__cuda_sm20_sqrt_rn_f32_slowpath,(.L_x_119 - $__internal_1_$__cuda_sm20_sqrt_rn_f32_slowpath)
$__internal_1_$__cuda_sm20_sqrt_rn_f32_slowpath:
[----:B------:R-:W-:-:S13]  /*22d0*/  LOP3.LUT P0, RZ, R0, 0x7fffffff, RZ, 0xc0, !PT ;  /* 0x7fffffff00ff7812 */ /* 0x000fda000780c0ff */
[----:B------:R-:W-:Y:S01]  /*22e0*/  @!P0 MOV R4, R0 ;  /* 0x0000000000048202 */ /* 0x000fe20000000f00 */
[----:B------:R-:W-:Y:S06]  /*22f0*/  @!P0 BRA `(.L_x_116) ;  /* 0x0000000000408947 */ /* 0x000fec0003800000 */
[----:B------:R-:W-:-:S13]  /*2300*/  FSETP.GEU.FTZ.AND P0, PT, R0, RZ, PT ;  /* 0x000000ff0000720b */ /* 0x000fda0003f1e000 */
[----:B------:R-:W-:Y:S01]  /*2310*/  @!P0 MOV R4, 0x7fffffff ;  /* 0x7fffffff00048802 */ /* 0x000fe20000000f00 */
[----:B------:R-:W-:Y:S06]  /*2320*/  @!P0 BRA `(.L_x_116) ;  /* 0x0000000000348947 */ /* 0x000fec0003800000 */
[----:B------:R-:W-:-:S13]  /*2330*/  FSETP.GTU.FTZ.AND P0, PT, |R0|, +INF , PT ;  /* 0x7f8000000000780b */ /* 0x000fda0003f1c200 */
[----:B------:R-:W-:Y:S01]  /*2340*/  @P0 FADD.FTZ R4, R0, 1 ;  /* 0x3f80000000040421 */ /* 0x000fe20000010000 */
[----:B------:R-:W-:Y:S06]  /*2350*/  @P0 BRA `(.L_x_116) ;  /* 0x0000000000280947 */ /* 0x000fec0003800000 */
[----:B------:R-:W-:-:S13]  /*2360*/  FSETP.NEU.FTZ.AND P0, PT, |R0|, +INF , PT ;  /* 0x7f8000000000780b */ /* 0x000fda0003f1d200 */
[----:B------:R-:W-:-:S04]  /*2370*/  @P0 FFMA R5, R0, 1.84467440737095516160e+19, RZ ;  /* 0x5f80000000050823 */ /* 0x000fc800000000ff */
[----:B------:R-:W0:Y:S02]  /*2380*/  @P0 MUFU.RSQ R4, R5 ;  /* 0x0000000500040308 */ /* 0x000e240000001400 */
[----:B0-----:R-:W-:Y:S01]  /*2390*/  @P0 FMUL.FTZ R6, R5, R4 ;  /* 0x0000000405060220 */ /* 0x001fe20000410000 */
[----:B------:R-:W-:Y:S01]  /*23a0*/  @P0 FMUL.FTZ R8, R4, 0.5 ;  /* 0x3f00000004080820 */ /* 0x000fe20000410000 */
[----:B------:R-:W-:Y:S02]  /*23b0*/  @!P0 MOV R4, R0 ;  /* 0x0000000000048202 */ /* 0x000fe40000000f00 */
[----:B------:R-:W-:-:S04]  /*23c0*/  @P0 FADD.FTZ R7, -R6, -RZ ;  /* 0x800000ff06070221 */ /* 0x000fc80000010100 */
[----:B------:R-:W-:-:S04]  /*23d0*/  @P0 FFMA R7, R6, R7, R5 ;  /* 0x0000000706070223 */ /* 0x000fc80000000005 */
[----:B------:R-:W-:-:S04]  /*23e0*/  @P0 FFMA R7, R7, R8, R6 ;  /* 0x0000000807070223 */ /* 0x000fc80000000006 */
[----:B------:R-:W-:-:S07]  /*23f0*/  @P0 FMUL.FTZ R4, R7, 2.3283064365386962891e-10 ;  /* 0x2f80000007040820 */ /* 0x000fce0000410000 */
.L_x_116:
[----:B------:R-:W-:Y:S01]  /*2400*/  HFMA2 R5, -RZ, RZ, 0, 0 ;  /* 0x00000000ff057431 */ /* 0x000fe200000001ff */
[----:B------:R-:W-:Y:S02]  /*2410*/  MOV R0, R4 ;  /* 0x0000000400007202 */ /* 0x000fe40000000f00 */
[----:B------:R-:W-:-:S04]  /*2420*/  MOV R4, R9 ;  /* 0x0000000900047202 */ /* 0x000fc80000000f00 */
[----:B------:R-:W-:Y:S05]  /*2430*/  RET.REL.NODEC R4 `(_Z16expensive_kernelPfif) ;  /* 0xffffffd804f07950 */ /* 0x000fea0003c3ffff */
.L_x_117:
        /* <DEDUP_REMOVED lines=12> */
.L_x_119:


//--------------------- .nv.shared.reserved.0     --------------------------
	.section	.nv.shared.reserved.0,"aw",@nobits
	.weak		__nv_reservedSMEM_offset_0_alias
	.size		__nv_reservedSMEM_offset_0_alias, 0, 64
	.other		__nv_reservedSMEM_offset_0_alias,@"STO_CUDA_RESERVED_SHARED STV_DEFAULT"
__nv_reservedSMEM_offset_0_alias:
	.zero		0
	.zero		64


//--------------------- .nv.constant0._Z31set_condition_from_value_kernelyPi --------------------------
	.section	.nv.constant0._Z31set_condition_from_value_kernelyPi,"a",@progbits
	.sectionflags	@""
	.align	4
.nv.constant0._Z31set_condition_from_value_kernelyPi:
	.zero		912


//--------------------- .nv.constant0._Z20set_condition_kernelyPfif --------------------------
	.section	.nv.constant0._Z20set_condition_kernelyPfif,"a",@progbits
	.sectionflags	@""
	.align	4
.nv.constant0._Z20set_condition_kernelyPfif:
	.zero		920


//--------------------- .nv.constant0._Z12cheap_kernelPfif --------------------------
	.section	.nv.constant0._Z12cheap_kernelPfif,"a",@progbits
	.sectionflags	@""
	.align	4
.nv.constant0._Z12cheap_kernelPfif:
	.zero		912


//--------------------- .nv.constant0._Z16expensive_kernelPfif --------------------------
	.section	.nv.constant0._Z16expensive_kernelPfif,"a",@progbits
	.sectionflags	@""
	.align	4
.nv.constant0._Z16expensive_kernelPfif:
	.zero		912


//--------------------- SYMBOLS --------------------------

	.type		.nv.reservedSmem.offset0,@object
	.size		.nv.reservedSmem.offset0,0x4
	.type		cudaGraphSetConditional,@function
